//
// Generated by NVIDIA NVVM Compiler
//
// Compiler Build ID: CL-36424714
// Cuda compilation tools, release 13.0, V13.0.88
// Based on NVVM 20.0.0
//

.version 9.0
.target sm_100
.address_size 64

	// .globl	_Z10initCurandP17curandStateXORWOWm
.global .align 4 .b8 precalc_xorwow_matrix[102400];
.global .align 4 .b8 precalc_xorwow_offset_matrix[102400];
.global .align 4 .b8 mrg32k3aM1[2304];
.global .align 4 .b8 mrg32k3aM2[2304];
.global .align 4 .b8 mrg32k3aM1SubSeq[2016];
.global .align 4 .b8 mrg32k3aM2SubSeq[2016];
.global .align 4 .b8 mrg32k3aM1Seq[2304];
.global .align 4 .b8 mrg32k3aM2Seq[2304];
.const .align 8 .b8 __cr_lgamma_table[72];
// _ZZ21reduction_sum_dividedPKdPdiidE6buffer has been demoted

.visible .entry _Z10initCurandP17curandStateXORWOWm(
	.param .u64 .ptr .align 1 _Z10initCurandP17curandStateXORWOWm_param_0,
	.param .u64 _Z10initCurandP17curandStateXORWOWm_param_1
)
{
	.reg .pred 	%p<24>;
	.reg .b32 	%r<413>;
	.reg .b64 	%rd<19>;

	ld.param.u64 	%rd8, [_Z10initCurandP17curandStateXORWOWm_param_0];
	ld.param.u64 	%rd9, [_Z10initCurandP17curandStateXORWOWm_param_1];
	cvta.to.global.u64 	%rd10, %rd8;
	mov.u32 	%r182, %ctaid.x;
	mov.u32 	%r183, %ntid.x;
	mov.u32 	%r184, %tid.x;
	mad.lo.s32 	%r185, %r182, %r183, %r184;
	cvt.s64.s32 	%rd18, %r185;
	mul.wide.s32 	%rd11, %r185, 48;
	add.s64 	%rd2, %rd10, %rd11;
	cvt.u32.u64 	%r186, %rd9;
	xor.b32  	%r187, %r186, -1429050551;
	mul.lo.s32 	%r188, %r187, 1099087573;
	{ .reg .b32 tmp; mov.b64 {tmp, %r189}, %rd9; }
	xor.b32  	%r190, %r189, -136515619;
	mul.lo.s32 	%r191, %r190, -1703105765;
	add.s32 	%r192, %r188, %r191;
	add.s32 	%r193, %r192, 6615241;
	add.s32 	%r194, %r188, 123456789;
	st.global.v2.u32 	[%rd2], {%r193, %r194};
	xor.b32  	%r195, %r188, 362436069;
	add.s32 	%r196, %r191, 521288629;
	st.global.v2.u32 	[%rd2+8], {%r195, %r196};
	xor.b32  	%r197, %r191, 88675123;
	add.s32 	%r198, %r188, 5783321;
	st.global.v2.u32 	[%rd2+16], {%r197, %r198};
	setp.eq.s32 	%p1, %r185, 0;
	@%p1 bra 	$L__BB0_42;
	mov.b32 	%r319, 0;
$L__BB0_2:
	and.b64  	%rd4, %rd18, 3;
	setp.eq.s64 	%p2, %rd4, 0;
	@%p2 bra 	$L__BB0_41;
	mul.wide.u32 	%rd12, %r319, 3200;
	mov.u64 	%rd13, precalc_xorwow_matrix;
	add.s64 	%rd5, %rd13, %rd12;
	cvt.u32.u64 	%r2, %rd4;
	mov.b32 	%r320, 0;
$L__BB0_4:
	mov.b32 	%r333, 0;
	mov.u32 	%r334, %r333;
	mov.u32 	%r335, %r333;
	mov.u32 	%r336, %r333;
	mov.u32 	%r337, %r333;
	mov.u32 	%r326, %r333;
$L__BB0_5:
	mul.wide.u32 	%rd14, %r326, 4;
	add.s64 	%rd15, %rd2, %rd14;
	ld.global.u32 	%r10, [%rd15+4];
	shl.b32 	%r11, %r326, 5;
	mov.b32 	%r332, 0;
$L__BB0_6:
	.pragma "nounroll";
	shr.u32 	%r203, %r10, %r332;
	and.b32  	%r204, %r203, 1;
	setp.eq.b32 	%p3, %r204, 1;
	not.pred 	%p4, %p3;
	add.s32 	%r205, %r11, %r332;
	mul.lo.s32 	%r206, %r205, 5;
	mul.wide.u32 	%rd16, %r206, 4;
	add.s64 	%rd6, %rd5, %rd16;
	@%p4 bra 	$L__BB0_8;
	ld.global.u32 	%r207, [%rd6];
	xor.b32  	%r337, %r337, %r207;
	ld.global.u32 	%r208, [%rd6+4];
	xor.b32  	%r336, %r336, %r208;
	ld.global.u32 	%r209, [%rd6+8];
	xor.b32  	%r335, %r335, %r209;
	ld.global.u32 	%r210, [%rd6+12];
	xor.b32  	%r334, %r334, %r210;
	ld.global.u32 	%r211, [%rd6+16];
	xor.b32  	%r333, %r333, %r211;
$L__BB0_8:
	and.b32  	%r213, %r203, 2;
	setp.eq.s32 	%p5, %r213, 0;
	@%p5 bra 	$L__BB0_10;
	ld.global.u32 	%r214, [%rd6+20];
	xor.b32  	%r337, %r337, %r214;
	ld.global.u32 	%r215, [%rd6+24];
	xor.b32  	%r336, %r336, %r215;
	ld.global.u32 	%r216, [%rd6+28];
	xor.b32  	%r335, %r335, %r216;
	ld.global.u32 	%r217, [%rd6+32];
	xor.b32  	%r334, %r334, %r217;
	ld.global.u32 	%r218, [%rd6+36];
	xor.b32  	%r333, %r333, %r218;
$L__BB0_10:
	and.b32  	%r220, %r203, 4;
	setp.eq.s32 	%p6, %r220, 0;
	@%p6 bra 	$L__BB0_12;
	ld.global.u32 	%r221, [%rd6+40];
	xor.b32  	%r337, %r337, %r221;
	ld.global.u32 	%r222, [%rd6+44];
	xor.b32  	%r336, %r336, %r222;
	ld.global.u32 	%r223, [%rd6+48];
	xor.b32  	%r335, %r335, %r223;
	ld.global.u32 	%r224, [%rd6+52];
	xor.b32  	%r334, %r334, %r224;
	ld.global.u32 	%r225, [%rd6+56];
	xor.b32  	%r333, %r333, %r225;
$L__BB0_12:
	and.b32  	%r227, %r203, 8;
	setp.eq.s32 	%p7, %r227, 0;
	@%p7 bra 	$L__BB0_14;
	ld.global.u32 	%r228, [%rd6+60];
	xor.b32  	%r337, %r337, %r228;
	ld.global.u32 	%r229, [%rd6+64];
	xor.b32  	%r336, %r336, %r229;
	ld.global.u32 	%r230, [%rd6+68];
	xor.b32  	%r335, %r335, %r230;
	ld.global.u32 	%r231, [%rd6+72];
	xor.b32  	%r334, %r334, %r231;
	ld.global.u32 	%r232, [%rd6+76];
	xor.b32  	%r333, %r333, %r232;
$L__BB0_14:
	and.b32  	%r234, %r203, 16;
	setp.eq.s32 	%p8, %r234, 0;
	@%p8 bra 	$L__BB0_16;
	ld.global.u32 	%r235, [%rd6+80];
	xor.b32  	%r337, %r337, %r235;
	ld.global.u32 	%r236, [%rd6+84];
	xor.b32  	%r336, %r336, %r236;
	ld.global.u32 	%r237, [%rd6+88];
	xor.b32  	%r335, %r335, %r237;
	ld.global.u32 	%r238, [%rd6+92];
	xor.b32  	%r334, %r334, %r238;
	ld.global.u32 	%r239, [%rd6+96];
	xor.b32  	%r333, %r333, %r239;
$L__BB0_16:
	and.b32  	%r241, %r203, 32;
	setp.eq.s32 	%p9, %r241, 0;
	@%p9 bra 	$L__BB0_18;
	ld.global.u32 	%r242, [%rd6+100];
	xor.b32  	%r337, %r337, %r242;
	ld.global.u32 	%r243, [%rd6+104];
	xor.b32  	%r336, %r336, %r243;
	ld.global.u32 	%r244, [%rd6+108];
	xor.b32  	%r335, %r335, %r244;
	ld.global.u32 	%r245, [%rd6+112];
	xor.b32  	%r334, %r334, %r245;
	ld.global.u32 	%r246, [%rd6+116];
	xor.b32  	%r333, %r333, %r246;
$L__BB0_18:
	and.b32  	%r248, %r203, 64;
	setp.eq.s32 	%p10, %r248, 0;
	@%p10 bra 	$L__BB0_20;
	ld.global.u32 	%r249, [%rd6+120];
	xor.b32  	%r337, %r337, %r249;
	ld.global.u32 	%r250, [%rd6+124];
	xor.b32  	%r336, %r336, %r250;
	ld.global.u32 	%r251, [%rd6+128];
	xor.b32  	%r335, %r335, %r251;
	ld.global.u32 	%r252, [%rd6+132];
	xor.b32  	%r334, %r334, %r252;
	ld.global.u32 	%r253, [%rd6+136];
	xor.b32  	%r333, %r333, %r253;
$L__BB0_20:
	and.b32  	%r255, %r203, 128;
	setp.eq.s32 	%p11, %r255, 0;
	@%p11 bra 	$L__BB0_22;
	ld.global.u32 	%r256, [%rd6+140];
	xor.b32  	%r337, %r337, %r256;
	ld.global.u32 	%r257, [%rd6+144];
	xor.b32  	%r336, %r336, %r257;
	ld.global.u32 	%r258, [%rd6+148];
	xor.b32  	%r335, %r335, %r258;
	ld.global.u32 	%r259, [%rd6+152];
	xor.b32  	%r334, %r334, %r259;
	ld.global.u32 	%r260, [%rd6+156];
	xor.b32  	%r333, %r333, %r260;
$L__BB0_22:
	and.b32  	%r262, %r203, 256;
	setp.eq.s32 	%p12, %r262, 0;
	@%p12 bra 	$L__BB0_24;
	ld.global.u32 	%r263, [%rd6+160];
	xor.b32  	%r337, %r337, %r263;
	ld.global.u32 	%r264, [%rd6+164];
	xor.b32  	%r336, %r336, %r264;
	ld.global.u32 	%r265, [%rd6+168];
	xor.b32  	%r335, %r335, %r265;
	ld.global.u32 	%r266, [%rd6+172];
	xor.b32  	%r334, %r334, %r266;
	ld.global.u32 	%r267, [%rd6+176];
	xor.b32  	%r333, %r333, %r267;
$L__BB0_24:
	and.b32  	%r269, %r203, 512;
	setp.eq.s32 	%p13, %r269, 0;
	@%p13 bra 	$L__BB0_26;
	ld.global.u32 	%r270, [%rd6+180];
	xor.b32  	%r337, %r337, %r270;
	ld.global.u32 	%r271, [%rd6+184];
	xor.b32  	%r336, %r336, %r271;
	ld.global.u32 	%r272, [%rd6+188];
	xor.b32  	%r335, %r335, %r272;
	ld.global.u32 	%r273, [%rd6+192];
	xor.b32  	%r334, %r334, %r273;
	ld.global.u32 	%r274, [%rd6+196];
	xor.b32  	%r333, %r333, %r274;
$L__BB0_26:
	and.b32  	%r276, %r203, 1024;
	setp.eq.s32 	%p14, %r276, 0;
	@%p14 bra 	$L__BB0_28;
	ld.global.u32 	%r277, [%rd6+200];
	xor.b32  	%r337, %r337, %r277;
	ld.global.u32 	%r278, [%rd6+204];
	xor.b32  	%r336, %r336, %r278;
	ld.global.u32 	%r279, [%rd6+208];
	xor.b32  	%r335, %r335, %r279;
	ld.global.u32 	%r280, [%rd6+212];
	xor.b32  	%r334, %r334, %r280;
	ld.global.u32 	%r281, [%rd6+216];
	xor.b32  	%r333, %r333, %r281;
$L__BB0_28:
	and.b32  	%r283, %r203, 2048;
	setp.eq.s32 	%p15, %r283, 0;
	@%p15 bra 	$L__BB0_30;
	ld.global.u32 	%r284, [%rd6+220];
	xor.b32  	%r337, %r337, %r284;
	ld.global.u32 	%r285, [%rd6+224];
	xor.b32  	%r336, %r336, %r285;
	ld.global.u32 	%r286, [%rd6+228];
	xor.b32  	%r335, %r335, %r286;
	ld.global.u32 	%r287, [%rd6+232];
	xor.b32  	%r334, %r334, %r287;
	ld.global.u32 	%r288, [%rd6+236];
	xor.b32  	%r333, %r333, %r288;
$L__BB0_30:
	and.b32  	%r290, %r203, 4096;
	setp.eq.s32 	%p16, %r290, 0;
	@%p16 bra 	$L__BB0_32;
	ld.global.u32 	%r291, [%rd6+240];
	xor.b32  	%r337, %r337, %r291;
	ld.global.u32 	%r292, [%rd6+244];
	xor.b32  	%r336, %r336, %r292;
	ld.global.u32 	%r293, [%rd6+248];
	xor.b32  	%r335, %r335, %r293;
	ld.global.u32 	%r294, [%rd6+252];
	xor.b32  	%r334, %r334, %r294;
	ld.global.u32 	%r295, [%rd6+256];
	xor.b32  	%r333, %r333, %r295;
$L__BB0_32:
	and.b32  	%r297, %r203, 8192;
	setp.eq.s32 	%p17, %r297, 0;
	@%p17 bra 	$L__BB0_34;
	ld.global.u32 	%r298, [%rd6+260];
	xor.b32  	%r337, %r337, %r298;
	ld.global.u32 	%r299, [%rd6+264];
	xor.b32  	%r336, %r336, %r299;
	ld.global.u32 	%r300, [%rd6+268];
	xor.b32  	%r335, %r335, %r300;
	ld.global.u32 	%r301, [%rd6+272];
	xor.b32  	%r334, %r334, %r301;
	ld.global.u32 	%r302, [%rd6+276];
	xor.b32  	%r333, %r333, %r302;
$L__BB0_34:
	and.b32  	%r304, %r203, 16384;
	setp.eq.s32 	%p18, %r304, 0;
	@%p18 bra 	$L__BB0_36;
	ld.global.u32 	%r305, [%rd6+280];
	xor.b32  	%r337, %r337, %r305;
	ld.global.u32 	%r306, [%rd6+284];
	xor.b32  	%r336, %r336, %r306;
	ld.global.u32 	%r307, [%rd6+288];
	xor.b32  	%r335, %r335, %r307;
	ld.global.u32 	%r308, [%rd6+292];
	xor.b32  	%r334, %r334, %r308;
	ld.global.u32 	%r309, [%rd6+296];
	xor.b32  	%r333, %r333, %r309;
$L__BB0_36:
	and.b32  	%r311, %r203, 32768;
	setp.eq.s32 	%p19, %r311, 0;
	@%p19 bra 	$L__BB0_38;
	ld.global.u32 	%r312, [%rd6+300];
	xor.b32  	%r337, %r337, %r312;
	ld.global.u32 	%r313, [%rd6+304];
	xor.b32  	%r336, %r336, %r313;
	ld.global.u32 	%r314, [%rd6+308];
	xor.b32  	%r335, %r335, %r314;
	ld.global.u32 	%r315, [%rd6+312];
	xor.b32  	%r334, %r334, %r315;
	ld.global.u32 	%r316, [%rd6+316];
	xor.b32  	%r333, %r333, %r316;
$L__BB0_38:
	add.s32 	%r332, %r332, 16;
	setp.ne.s32 	%p20, %r332, 32;
	@%p20 bra 	$L__BB0_6;
	mad.lo.s32 	%r317, %r326, -31, %r11;
	add.s32 	%r326, %r317, 1;
	setp.ne.s32 	%p21, %r326, 5;
	@%p21 bra 	$L__BB0_5;
	st.global.u32 	[%rd2+4], %r337;
	st.global.u32 	[%rd2+8], %r336;
	st.global.u32 	[%rd2+12], %r335;
	st.global.u32 	[%rd2+16], %r334;
	st.global.u32 	[%rd2+20], %r333;
	add.s32 	%r320, %r320, 1;
	setp.lt.u32 	%p22, %r320, %r2;
	@%p22 bra 	$L__BB0_4;
$L__BB0_41:
	shr.u64 	%rd7, %rd18, 2;
	add.s32 	%r319, %r319, 1;
	setp.gt.u64 	%p23, %rd18, 3;
	mov.u64 	%rd18, %rd7;
	@%p23 bra 	$L__BB0_2;
$L__BB0_42:
	mov.b32 	%r318, 0;
	st.global.v2.u32 	[%rd2+24], {%r318, %r318};
	st.global.u32 	[%rd2+32], %r318;
	mov.b64 	%rd17, 0;
	st.global.u64 	[%rd2+40], %rd17;
	ret;

}
	// .globl	_Z21reduction_sum_dividedPKdPdiid
.visible .entry _Z21reduction_sum_dividedPKdPdiid(
	.param .u64 .ptr .align 1 _Z21reduction_sum_dividedPKdPdiid_param_0,
	.param .u64 .ptr .align 1 _Z21reduction_sum_dividedPKdPdiid_param_1,
	.param .u32 _Z21reduction_sum_dividedPKdPdiid_param_2,
	.param .u32 _Z21reduction_sum_dividedPKdPdiid_param_3,
	.param .f64 _Z21reduction_sum_dividedPKdPdiid_param_4
)
{
	.reg .pred 	%p<27>;
	.reg .b32 	%r<60>;
	.reg .b64 	%rd<14>;
	.reg .b64 	%fd<27>;
	// demoted variable
	.shared .align 8 .b8 _ZZ21reduction_sum_dividedPKdPdiidE6buffer[256];
	ld.param.u64 	%rd7, [_Z21reduction_sum_dividedPKdPdiid_param_0];
	ld.param.u64 	%rd8, [_Z21reduction_sum_dividedPKdPdiid_param_1];
	ld.param.u32 	%r10, [_Z21reduction_sum_dividedPKdPdiid_param_2];
	ld.param.u32 	%r11, [_Z21reduction_sum_dividedPKdPdiid_param_3];
	ld.param.f64 	%fd3, [_Z21reduction_sum_dividedPKdPdiid_param_4];
	bar.sync 	0;
	mov.u32 	%r1, %ctaid.x;
	mov.u32 	%r2, %tid.x;
	setp.lt.s32 	%p1, %r10, 1;
	@%p1 bra 	$L__BB1_9;
	and.b32  	%r3, %r2, 31;
	shr.u32 	%r13, %r2, 2;
	mov.u32 	%r14, _ZZ21reduction_sum_dividedPKdPdiidE6buffer;
	add.s32 	%r4, %r14, %r13;
	shl.b32 	%r15, %r2, 3;
	add.s32 	%r5, %r14, %r15;
	mov.u32 	%r16, %ntid.x;
	mad.lo.s32 	%r6, %r1, %r16, %r2;
	cvta.to.global.u64 	%rd1, %rd7;
	cvta.to.global.u64 	%rd2, %rd8;
	mov.b32 	%r59, 0;
$L__BB1_2:
	setp.ne.s32 	%p2, %r3, 0;
	add.s32 	%r37, %r59, %r1;
	rem.u32 	%r8, %r37, %r10;
	mad.lo.s32 	%r38, %r8, %r11, %r6;
	mul.wide.s32 	%rd9, %r38, 8;
	add.s64 	%rd10, %rd1, %rd9;
	ld.global.nc.f64 	%fd4, [%rd10];
	// begin inline asm
	mov.b64 {%r17,%r18}, %fd4;
	// end inline asm
	shfl.sync.bfly.b32	%r20|%p3, %r18, 16, 31, -1;
	shfl.sync.bfly.b32	%r19|%p4, %r17, 16, 31, -1;
	// begin inline asm
	mov.b64 %fd5, {%r19,%r20};
	// end inline asm
	add.f64 	%fd6, %fd4, %fd5;
	// begin inline asm
	mov.b64 {%r21,%r22}, %fd6;
	// end inline asm
	shfl.sync.bfly.b32	%r24|%p5, %r22, 8, 31, -1;
	shfl.sync.bfly.b32	%r23|%p6, %r21, 8, 31, -1;
	// begin inline asm
	mov.b64 %fd7, {%r23,%r24};
	// end inline asm
	add.f64 	%fd8, %fd6, %fd7;
	// begin inline asm
	mov.b64 {%r25,%r26}, %fd8;
	// end inline asm
	shfl.sync.bfly.b32	%r28|%p7, %r26, 4, 31, -1;
	shfl.sync.bfly.b32	%r27|%p8, %r25, 4, 31, -1;
	// begin inline asm
	mov.b64 %fd9, {%r27,%r28};
	// end inline asm
	add.f64 	%fd10, %fd8, %fd9;
	// begin inline asm
	mov.b64 {%r29,%r30}, %fd10;
	// end inline asm
	shfl.sync.bfly.b32	%r32|%p9, %r30, 2, 31, -1;
	shfl.sync.bfly.b32	%r31|%p10, %r29, 2, 31, -1;
	// begin inline asm
	mov.b64 %fd11, {%r31,%r32};
	// end inline asm
	add.f64 	%fd12, %fd10, %fd11;
	// begin inline asm
	mov.b64 {%r33,%r34}, %fd12;
	// end inline asm
	shfl.sync.bfly.b32	%r36|%p11, %r34, 1, 31, -1;
	shfl.sync.bfly.b32	%r35|%p12, %r33, 1, 31, -1;
	// begin inline asm
	mov.b64 %fd13, {%r35,%r36};
	// end inline asm
	add.f64 	%fd1, %fd12, %fd13;
	@%p2 bra 	$L__BB1_4;
	div.rn.f64 	%fd14, %fd1, %fd3;
	st.shared.f64 	[%r4], %fd14;
$L__BB1_4:
	setp.gt.u32 	%p13, %r2, 31;
	bar.sync 	0;
	@%p13 bra 	$L__BB1_8;
	setp.ne.s32 	%p14, %r2, 0;
	ld.shared.f64 	%fd15, [%r5];
	// begin inline asm
	mov.b64 {%r39,%r40}, %fd15;
	// end inline asm
	shfl.sync.bfly.b32	%r42|%p15, %r40, 16, 31, -1;
	shfl.sync.bfly.b32	%r41|%p16, %r39, 16, 31, -1;
	// begin inline asm
	mov.b64 %fd16, {%r41,%r42};
	// end inline asm
	add.f64 	%fd17, %fd15, %fd16;
	// begin inline asm
	mov.b64 {%r43,%r44}, %fd17;
	// end inline asm
	shfl.sync.bfly.b32	%r46|%p17, %r44, 8, 31, -1;
	shfl.sync.bfly.b32	%r45|%p18, %r43, 8, 31, -1;
	// begin inline asm
	mov.b64 %fd18, {%r45,%r46};
	// end inline asm
	add.f64 	%fd19, %fd17, %fd18;
	// begin inline asm
	mov.b64 {%r47,%r48}, %fd19;
	// end inline asm
	shfl.sync.bfly.b32	%r50|%p19, %r48, 4, 31, -1;
	shfl.sync.bfly.b32	%r49|%p20, %r47, 4, 31, -1;
	// begin inline asm
	mov.b64 %fd20, {%r49,%r50};
	// end inline asm
	add.f64 	%fd21, %fd19, %fd20;
	// begin inline asm
	mov.b64 {%r51,%r52}, %fd21;
	// end inline asm
	shfl.sync.bfly.b32	%r54|%p21, %r52, 2, 31, -1;
	shfl.sync.bfly.b32	%r53|%p22, %r51, 2, 31, -1;
	// begin inline asm
	mov.b64 %fd22, {%r53,%r54};
	// end inline asm
	add.f64 	%fd23, %fd21, %fd22;
	// begin inline asm
	mov.b64 {%r55,%r56}, %fd23;
	// end inline asm
	shfl.sync.bfly.b32	%r58|%p23, %r56, 1, 31, -1;
	shfl.sync.bfly.b32	%r57|%p24, %r55, 1, 31, -1;
	// begin inline asm
	mov.b64 %fd24, {%r57,%r58};
	// end inline asm
	add.f64 	%fd2, %fd23, %fd24;
	@%p14 bra 	$L__BB1_8;
	mul.wide.u32 	%rd11, %r8, 8;
	add.s64 	%rd3, %rd2, %rd11;
	ld.global.u64 	%rd13, [%rd3];
$L__BB1_7:
	mov.b64 	%fd25, %rd13;
	add.f64 	%fd26, %fd2, %fd25;
	mov.b64 	%rd12, %fd26;
	atom.relaxed.global.cas.b64 	%rd6, [%rd3], %rd13, %rd12;
	setp.ne.s64 	%p25, %rd13, %rd6;
	mov.u64 	%rd13, %rd6;
	@%p25 bra 	$L__BB1_7;
$L__BB1_8:
	add.s32 	%r59, %r59, 1;
	setp.ne.s32 	%p26, %r59, %r10;
	@%p26 bra 	$L__BB1_2;
$L__BB1_9:
	ret;

}
	// .globl	_Z20parallel_sum_dividedPKdPdid
.visible .entry _Z20parallel_sum_dividedPKdPdid(
	.param .u64 .ptr .align 1 _Z20parallel_sum_dividedPKdPdid_param_0,
	.param .u64 .ptr .align 1 _Z20parallel_sum_dividedPKdPdid_param_1,
	.param .u32 _Z20parallel_sum_dividedPKdPdid_param_2,
	.param .f64 _Z20parallel_sum_dividedPKdPdid_param_3
)
{
	.reg .pred 	%p<10>;
	.reg .b32 	%r<37>;
	.reg .b64 	%rd<16>;
	.reg .b64 	%fd<85>;

	ld.param.u64 	%rd4, [_Z20parallel_sum_dividedPKdPdid_param_0];
	ld.param.u64 	%rd3, [_Z20parallel_sum_dividedPKdPdid_param_1];
	ld.param.u32 	%r23, [_Z20parallel_sum_dividedPKdPdid_param_2];
	ld.param.f64 	%fd14, [_Z20parallel_sum_dividedPKdPdid_param_3];
	cvta.to.global.u64 	%rd1, %rd4;
	mov.u32 	%r24, %ctaid.x;
	mov.u32 	%r25, %ntid.x;
	mov.u32 	%r26, %tid.x;
	mad.lo.s32 	%r1, %r24, %r25, %r26;
	setp.lt.s32 	%p1, %r23, 1;
	mov.f64 	%fd84, 0d0000000000000000;
	@%p1 bra 	$L__BB2_13;
	mul.lo.s32 	%r2, %r23, %r1;
	and.b32  	%r3, %r23, 15;
	setp.lt.u32 	%p2, %r23, 16;
	mov.f64 	%fd84, 0d0000000000000000;
	mov.b32 	%r33, 0;
	@%p2 bra 	$L__BB2_4;
	and.b32  	%r33, %r23, 2147483632;
	neg.s32 	%r31, %r33;
	add.s64 	%rd2, %rd1, 64;
	mov.f64 	%fd84, 0d0000000000000000;
	mov.u32 	%r30, %r2;
$L__BB2_3:
	.pragma "nounroll";
	mul.wide.s32 	%rd5, %r30, 8;
	add.s64 	%rd6, %rd2, %rd5;
	ld.global.nc.f64 	%fd19, [%rd6+-64];
	add.f64 	%fd20, %fd84, %fd19;
	ld.global.nc.f64 	%fd21, [%rd6+-56];
	add.f64 	%fd22, %fd20, %fd21;
	ld.global.nc.f64 	%fd23, [%rd6+-48];
	add.f64 	%fd24, %fd22, %fd23;
	ld.global.nc.f64 	%fd25, [%rd6+-40];
	add.f64 	%fd26, %fd24, %fd25;
	ld.global.nc.f64 	%fd27, [%rd6+-32];
	add.f64 	%fd28, %fd26, %fd27;
	ld.global.nc.f64 	%fd29, [%rd6+-24];
	add.f64 	%fd30, %fd28, %fd29;
	ld.global.nc.f64 	%fd31, [%rd6+-16];
	add.f64 	%fd32, %fd30, %fd31;
	ld.global.nc.f64 	%fd33, [%rd6+-8];
	add.f64 	%fd34, %fd32, %fd33;
	ld.global.nc.f64 	%fd35, [%rd6];
	add.f64 	%fd36, %fd34, %fd35;
	ld.global.nc.f64 	%fd37, [%rd6+8];
	add.f64 	%fd38, %fd36, %fd37;
	ld.global.nc.f64 	%fd39, [%rd6+16];
	add.f64 	%fd40, %fd38, %fd39;
	ld.global.nc.f64 	%fd41, [%rd6+24];
	add.f64 	%fd42, %fd40, %fd41;
	ld.global.nc.f64 	%fd43, [%rd6+32];
	add.f64 	%fd44, %fd42, %fd43;
	ld.global.nc.f64 	%fd45, [%rd6+40];
	add.f64 	%fd46, %fd44, %fd45;
	ld.global.nc.f64 	%fd47, [%rd6+48];
	add.f64 	%fd48, %fd46, %fd47;
	ld.global.nc.f64 	%fd49, [%rd6+56];
	add.f64 	%fd84, %fd48, %fd49;
	add.s32 	%r31, %r31, 16;
	add.s32 	%r30, %r30, 16;
	setp.ne.s32 	%p3, %r31, 0;
	@%p3 bra 	$L__BB2_3;
$L__BB2_4:
	setp.eq.s32 	%p4, %r3, 0;
	@%p4 bra 	$L__BB2_13;
	and.b32  	%r11, %r23, 7;
	setp.lt.u32 	%p5, %r3, 8;
	@%p5 bra 	$L__BB2_7;
	add.s32 	%r28, %r33, %r2;
	mul.wide.s32 	%rd7, %r28, 8;
	add.s64 	%rd8, %rd1, %rd7;
	ld.global.nc.f64 	%fd51, [%rd8];
	add.f64 	%fd52, %fd84, %fd51;
	ld.global.nc.f64 	%fd53, [%rd8+8];
	add.f64 	%fd54, %fd52, %fd53;
	ld.global.nc.f64 	%fd55, [%rd8+16];
	add.f64 	%fd56, %fd54, %fd55;
	ld.global.nc.f64 	%fd57, [%rd8+24];
	add.f64 	%fd58, %fd56, %fd57;
	ld.global.nc.f64 	%fd59, [%rd8+32];
	add.f64 	%fd60, %fd58, %fd59;
	ld.global.nc.f64 	%fd61, [%rd8+40];
	add.f64 	%fd62, %fd60, %fd61;
	ld.global.nc.f64 	%fd63, [%rd8+48];
	add.f64 	%fd64, %fd62, %fd63;
	ld.global.nc.f64 	%fd65, [%rd8+56];
	add.f64 	%fd84, %fd64, %fd65;
	add.s32 	%r33, %r33, 8;
$L__BB2_7:
	setp.eq.s32 	%p6, %r11, 0;
	@%p6 bra 	$L__BB2_13;
	and.b32  	%r14, %r23, 3;
	setp.lt.u32 	%p7, %r11, 4;
	@%p7 bra 	$L__BB2_10;
	add.s32 	%r29, %r33, %r2;
	mul.wide.s32 	%rd9, %r29, 8;
	add.s64 	%rd10, %rd1, %rd9;
	ld.global.nc.f64 	%fd67, [%rd10];
	add.f64 	%fd68, %fd84, %fd67;
	ld.global.nc.f64 	%fd69, [%rd10+8];
	add.f64 	%fd70, %fd68, %fd69;
	ld.global.nc.f64 	%fd71, [%rd10+16];
	add.f64 	%fd72, %fd70, %fd71;
	ld.global.nc.f64 	%fd73, [%rd10+24];
	add.f64 	%fd84, %fd72, %fd73;
	add.s32 	%r33, %r33, 4;
$L__BB2_10:
	setp.eq.s32 	%p8, %r14, 0;
	@%p8 bra 	$L__BB2_13;
	add.s32 	%r36, %r33, %r2;
	neg.s32 	%r35, %r14;
$L__BB2_12:
	.pragma "nounroll";
	mul.wide.s32 	%rd11, %r36, 8;
	add.s64 	%rd12, %rd1, %rd11;
	ld.global.nc.f64 	%fd74, [%rd12];
	add.f64 	%fd84, %fd84, %fd74;
	add.s32 	%r36, %r36, 1;
	add.s32 	%r35, %r35, 1;
	setp.ne.s32 	%p9, %r35, 0;
	@%p9 bra 	$L__BB2_12;
$L__BB2_13:
	cvta.to.global.u64 	%rd13, %rd3;
	div.rn.f64 	%fd75, %fd84, %fd14;
	mul.wide.s32 	%rd14, %r1, 8;
	add.s64 	%rd15, %rd13, %rd14;
	st.global.f64 	[%rd15], %fd75;
	ret;

}
	// .globl	_Z7zUpdatePKdS0_PdS1_S1_P17curandStateXORWOW
.visible .entry _Z7zUpdatePKdS0_PdS1_S1_P17curandStateXORWOW(
	.param .u64 .ptr .align 1 _Z7zUpdatePKdS0_PdS1_S1_P17curandStateXORWOW_param_0,
	.param .u64 .ptr .align 1 _Z7zUpdatePKdS0_PdS1_S1_P17curandStateXORWOW_param_1,
	.param .u64 .ptr .align 1 _Z7zUpdatePKdS0_PdS1_S1_P17curandStateXORWOW_param_2,
	.param .u64 .ptr .align 1 _Z7zUpdatePKdS0_PdS1_S1_P17curandStateXORWOW_param_3,
	.param .u64 .ptr .align 1 _Z7zUpdatePKdS0_PdS1_S1_P17curandStateXORWOW_param_4,
	.param .u64 .ptr .align 1 _Z7zUpdatePKdS0_PdS1_S1_P17curandStateXORWOW_param_5
)
{
	.reg .pred 	%p<8>;
	.reg .b32 	%r<54>;
	.reg .b32 	%f<3>;
	.reg .b64 	%rd<56>;
	.reg .b64 	%fd<116>;

	ld.param.u64 	%rd28, [_Z7zUpdatePKdS0_PdS1_S1_P17curandStateXORWOW_param_0];
	ld.param.u64 	%rd27, [_Z7zUpdatePKdS0_PdS1_S1_P17curandStateXORWOW_param_1];
	ld.param.u64 	%rd29, [_Z7zUpdatePKdS0_PdS1_S1_P17curandStateXORWOW_param_2];
	ld.param.u64 	%rd30, [_Z7zUpdatePKdS0_PdS1_S1_P17curandStateXORWOW_param_3];
	ld.param.u64 	%rd31, [_Z7zUpdatePKdS0_PdS1_S1_P17curandStateXORWOW_param_4];
	ld.param.u64 	%rd32, [_Z7zUpdatePKdS0_PdS1_S1_P17curandStateXORWOW_param_5];
	cvta.to.global.u64 	%rd1, %rd28;
	cvta.to.global.u64 	%rd2, %rd30;
	cvta.to.global.u64 	%rd3, %rd29;
	cvta.to.global.u64 	%rd4, %rd31;
	cvta.to.global.u64 	%rd33, %rd32;
	mov.u32 	%r12, %ntid.x;
	mov.u32 	%r13, %ctaid.x;
	mov.u32 	%r14, %tid.x;
	mad.lo.s32 	%r1, %r12, %r13, %r14;
	mul.wide.s32 	%rd34, %r1, 48;
	add.s64 	%rd35, %rd33, %rd34;
	ld.global.v2.u32 	{%r15, %r16}, [%rd35];
	shr.u32 	%r17, %r16, 2;
	xor.b32  	%r18, %r17, %r16;
	ld.global.v2.u32 	{%r19, %r20}, [%rd35+8];
	ld.global.v2.u32 	{%r21, %r22}, [%rd35+16];
	st.global.v2.u32 	[%rd35+8], {%r20, %r21};
	shl.b32 	%r23, %r22, 4;
	shl.b32 	%r24, %r18, 1;
	xor.b32  	%r25, %r24, %r23;
	xor.b32  	%r26, %r25, %r18;
	xor.b32  	%r27, %r26, %r22;
	st.global.v2.u32 	[%rd35+16], {%r22, %r27};
	add.s32 	%r28, %r15, 362437;
	st.global.v2.u32 	[%rd35], {%r28, %r19};
	add.s32 	%r29, %r27, %r28;
	and.b32  	%r2, %r29, 8191;
	add.s64 	%rd51, %rd2, 64;
	cvt.u64.u32 	%rd36, %r29;
	and.b64  	%rd6, %rd36, 8191;
	mul.wide.u32 	%rd7, %r2, 8192;
	add.s64 	%rd37, %rd7, %rd1;
	add.s64 	%rd50, %rd37, 64;
	mov.f64 	%fd115, 0d0000000000000000;
	mov.b32 	%r50, 0;
$L__BB3_1:
	ld.global.nc.f64 	%fd6, [%rd51+-64];
	ld.global.nc.f64 	%fd7, [%rd50+-64];
	fma.rn.f64 	%fd8, %fd6, %fd7, %fd115;
	ld.global.nc.f64 	%fd9, [%rd51+-56];
	ld.global.nc.f64 	%fd10, [%rd50+-56];
	fma.rn.f64 	%fd11, %fd9, %fd10, %fd8;
	ld.global.nc.f64 	%fd12, [%rd51+-48];
	ld.global.nc.f64 	%fd13, [%rd50+-48];
	fma.rn.f64 	%fd14, %fd12, %fd13, %fd11;
	ld.global.nc.f64 	%fd15, [%rd51+-40];
	ld.global.nc.f64 	%fd16, [%rd50+-40];
	fma.rn.f64 	%fd17, %fd15, %fd16, %fd14;
	ld.global.nc.f64 	%fd18, [%rd51+-32];
	ld.global.nc.f64 	%fd19, [%rd50+-32];
	fma.rn.f64 	%fd20, %fd18, %fd19, %fd17;
	ld.global.nc.f64 	%fd21, [%rd51+-24];
	ld.global.nc.f64 	%fd22, [%rd50+-24];
	fma.rn.f64 	%fd23, %fd21, %fd22, %fd20;
	ld.global.nc.f64 	%fd24, [%rd51+-16];
	ld.global.nc.f64 	%fd25, [%rd50+-16];
	fma.rn.f64 	%fd26, %fd24, %fd25, %fd23;
	ld.global.nc.f64 	%fd27, [%rd51+-8];
	ld.global.nc.f64 	%fd28, [%rd50+-8];
	fma.rn.f64 	%fd29, %fd27, %fd28, %fd26;
	ld.global.nc.f64 	%fd30, [%rd51];
	ld.global.nc.f64 	%fd31, [%rd50];
	fma.rn.f64 	%fd32, %fd30, %fd31, %fd29;
	ld.global.nc.f64 	%fd33, [%rd51+8];
	ld.global.nc.f64 	%fd34, [%rd50+8];
	fma.rn.f64 	%fd35, %fd33, %fd34, %fd32;
	ld.global.nc.f64 	%fd36, [%rd51+16];
	ld.global.nc.f64 	%fd37, [%rd50+16];
	fma.rn.f64 	%fd38, %fd36, %fd37, %fd35;
	ld.global.nc.f64 	%fd39, [%rd51+24];
	ld.global.nc.f64 	%fd40, [%rd50+24];
	fma.rn.f64 	%fd41, %fd39, %fd40, %fd38;
	ld.global.nc.f64 	%fd42, [%rd51+32];
	ld.global.nc.f64 	%fd43, [%rd50+32];
	fma.rn.f64 	%fd44, %fd42, %fd43, %fd41;
	ld.global.nc.f64 	%fd45, [%rd51+40];
	ld.global.nc.f64 	%fd46, [%rd50+40];
	fma.rn.f64 	%fd47, %fd45, %fd46, %fd44;
	ld.global.nc.f64 	%fd48, [%rd51+48];
	ld.global.nc.f64 	%fd49, [%rd50+48];
	fma.rn.f64 	%fd50, %fd48, %fd49, %fd47;
	ld.global.nc.f64 	%fd51, [%rd51+56];
	ld.global.nc.f64 	%fd52, [%rd50+56];
	fma.rn.f64 	%fd115, %fd51, %fd52, %fd50;
	add.s32 	%r50, %r50, 16;
	add.s64 	%rd51, %rd51, 128;
	add.s64 	%rd50, %rd50, 128;
	setp.ne.s32 	%p1, %r50, 1024;
	@%p1 bra 	$L__BB3_1;
	cvta.to.global.u64 	%rd38, %rd27;
	mul.wide.u32 	%rd39, %r2, 8;
	add.s64 	%rd40, %rd38, %rd39;
	ld.global.nc.f64 	%fd53, [%rd40];
	mul.f64 	%fd54, %fd115, %fd53;
	fma.rn.f64 	%fd55, %fd54, 0d3FF71547652B82FE, 0d4338000000000000;
	{
	.reg .b32 %temp; 
	mov.b64 	{%r31, %temp}, %fd55;
	}
	mov.f64 	%fd56, 0dC338000000000000;
	add.rn.f64 	%fd57, %fd55, %fd56;
	fma.rn.f64 	%fd58, %fd57, 0dBFE62E42FEFA39EF, %fd54;
	fma.rn.f64 	%fd59, %fd57, 0dBC7ABC9E3B39803F, %fd58;
	fma.rn.f64 	%fd60, %fd59, 0d3E5ADE1569CE2BDF, 0d3E928AF3FCA213EA;
	fma.rn.f64 	%fd61, %fd60, %fd59, 0d3EC71DEE62401315;
	fma.rn.f64 	%fd62, %fd61, %fd59, 0d3EFA01997C89EB71;
	fma.rn.f64 	%fd63, %fd62, %fd59, 0d3F2A01A014761F65;
	fma.rn.f64 	%fd64, %fd63, %fd59, 0d3F56C16C1852B7AF;
	fma.rn.f64 	%fd65, %fd64, %fd59, 0d3F81111111122322;
	fma.rn.f64 	%fd66, %fd65, %fd59, 0d3FA55555555502A1;
	fma.rn.f64 	%fd67, %fd66, %fd59, 0d3FC5555555555511;
	fma.rn.f64 	%fd68, %fd67, %fd59, 0d3FE000000000000B;
	fma.rn.f64 	%fd69, %fd68, %fd59, 0d3FF0000000000000;
	fma.rn.f64 	%fd70, %fd69, %fd59, 0d3FF0000000000000;
	{
	.reg .b32 %temp; 
	mov.b64 	{%r32, %temp}, %fd70;
	}
	{
	.reg .b32 %temp; 
	mov.b64 	{%temp, %r33}, %fd70;
	}
	shl.b32 	%r34, %r31, 20;
	add.s32 	%r35, %r34, %r33;
	mov.b64 	%fd71, {%r32, %r35};
	{
	.reg .b32 %temp; 
	mov.b64 	{%temp, %r36}, %fd54;
	}
	mov.b32 	%f1, %r36;
	abs.f32 	%f2, %f1;
	setp.lt.f32 	%p2, %f2, 0f4086232B;
	setp.lt.f64 	%p3, %fd54, 0d0000000000000000;
	add.f64 	%fd72, %fd54, 0d7FF0000000000000;
	selp.f64 	%fd73, 0d0000000000000000, %fd72, %p3;
	setp.geu.f32 	%p4, %f2, 0f40874800;
	shr.u32 	%r37, %r31, 31;
	add.s32 	%r38, %r31, %r37;
	shr.s32 	%r39, %r38, 1;
	shl.b32 	%r40, %r39, 20;
	add.s32 	%r41, %r33, %r40;
	mov.b64 	%fd74, {%r32, %r41};
	sub.s32 	%r42, %r31, %r39;
	shl.b32 	%r43, %r42, 20;
	add.s32 	%r44, %r43, 1072693248;
	mov.b32 	%r52, 0;
	mov.b64 	%fd75, {%r52, %r44};
	mul.f64 	%fd76, %fd75, %fd74;
	selp.f64 	%fd77, %fd73, %fd76, %p4;
	selp.f64 	%fd78, %fd71, %fd77, %p2;
	add.f64 	%fd79, %fd78, 0d3FF0000000000000;
	rcp.rn.f64 	%fd80, %fd79;
	mul.f64 	%fd3, %fd53, %fd80;
	add.s64 	%rd54, %rd2, 16;
	shl.b64 	%rd41, %rd6, 3;
	add.s64 	%rd42, %rd41, %rd3;
	add.s64 	%rd53, %rd42, 131072;
	add.s64 	%rd52, %rd37, 16;
	add.s64 	%rd16, %rd4, 32768;
	mov.u32 	%r51, %r1;
$L__BB3_3:
	mul.wide.s32 	%rd44, %r51, 8;
	add.s64 	%rd45, %rd16, %rd44;
	ld.global.nc.f64 	%fd81, [%rd54+-16];
	ld.global.f64 	%fd82, [%rd53+-131072];
	sub.f64 	%fd83, %fd81, %fd82;
	ld.global.nc.f64 	%fd84, [%rd52+-16];
	mul.f64 	%fd85, %fd84, %fd3;
	sub.f64 	%fd86, %fd81, %fd85;
	mul.f64 	%fd87, %fd86, 0d3FE0000000000000;
	sub.f64 	%fd88, %fd83, %fd87;
	st.global.f64 	[%rd45+-32768], %fd88;
	ld.global.nc.f64 	%fd89, [%rd54+-8];
	ld.global.f64 	%fd90, [%rd53+-65536];
	sub.f64 	%fd91, %fd89, %fd90;
	ld.global.nc.f64 	%fd92, [%rd52+-8];
	mul.f64 	%fd93, %fd92, %fd3;
	sub.f64 	%fd94, %fd89, %fd93;
	mul.f64 	%fd95, %fd94, 0d3FE0000000000000;
	sub.f64 	%fd96, %fd91, %fd95;
	st.global.f64 	[%rd45+-16384], %fd96;
	ld.global.nc.f64 	%fd97, [%rd54];
	ld.global.f64 	%fd98, [%rd53];
	sub.f64 	%fd99, %fd97, %fd98;
	ld.global.nc.f64 	%fd100, [%rd52];
	mul.f64 	%fd101, %fd100, %fd3;
	sub.f64 	%fd102, %fd97, %fd101;
	mul.f64 	%fd103, %fd102, 0d3FE0000000000000;
	sub.f64 	%fd104, %fd99, %fd103;
	st.global.f64 	[%rd45], %fd104;
	ld.global.nc.f64 	%fd105, [%rd54+8];
	ld.global.f64 	%fd106, [%rd53+65536];
	sub.f64 	%fd107, %fd105, %fd106;
	ld.global.nc.f64 	%fd108, [%rd52+8];
	mul.f64 	%fd109, %fd108, %fd3;
	sub.f64 	%fd110, %fd105, %fd109;
	mul.f64 	%fd111, %fd110, 0d3FE0000000000000;
	sub.f64 	%fd112, %fd107, %fd111;
	st.global.f64 	[%rd45+16384], %fd112;
	add.s32 	%r52, %r52, 4;
	add.s64 	%rd54, %rd54, 32;
	add.s64 	%rd53, %rd53, 262144;
	add.s64 	%rd52, %rd52, 32;
	add.s32 	%r51, %r51, 8192;
	setp.ne.s32 	%p5, %r52, 1024;
	@%p5 bra 	$L__BB3_3;
	mov.b32 	%r53, 0;
$L__BB3_5:
	shl.b32 	%r46, %r53, 13;
	or.b32  	%r47, %r46, %r2;
	mul.wide.u32 	%rd46, %r47, 8;
	add.s64 	%rd23, %rd3, %rd46;
	shl.b32 	%r48, %r53, 11;
	add.s32 	%r49, %r48, %r1;
	mul.wide.s32 	%rd47, %r49, 8;
	add.s64 	%rd48, %rd4, %rd47;
	ld.global.f64 	%fd4, [%rd48];
	ld.global.u64 	%rd55, [%rd23];
$L__BB3_6:
	mov.b64 	%fd113, %rd55;
	add.f64 	%fd114, %fd4, %fd113;
	mov.b64 	%rd49, %fd114;
	atom.relaxed.global.cas.b64 	%rd26, [%rd23], %rd55, %rd49;
	setp.ne.s64 	%p6, %rd55, %rd26;
	mov.u64 	%rd55, %rd26;
	@%p6 bra 	$L__BB3_6;
	add.s32 	%r53, %r53, 1;
	setp.ne.s32 	%p7, %r53, 1024;
	@%p7 bra 	$L__BB3_5;
	ret;

}


// ===== COMPILED SASS (sm_100) =====

	.target	sm_100

	.elftype	@"ET_EXEC"


//--------------------- .note.nv.tkinfo           --------------------------
	.section	.note.nv.tkinfo,"",@"SHT_NOTE"
	.sectionflags	@"SHF_NOTE_NV_TKINFO"
	.tkinfo
        /*0018*/ 	.word	0x00000002
        /*0030*/ 	.string	""
        /*0030*/ 	.string	"ptxas"
        /*0030*/ 	.string	"Cuda compilation tools, release 13.0, V13.0.88"
        /*0030*/ 	.string	"Build cuda_13.0.r13.0/compiler.36424714_0"
        /*0030*/ 	.string	"-arch sm_100 -m 64 "



//--------------------- .note.nv.cuinfo           --------------------------
	.section	.note.nv.cuinfo,"",@"SHT_NOTE"
	.sectionflags	@"SHF_NOTE_NV_CUINFO"
        /*0018*/ 	.short	0x0002
        /*001a*/ 	.short	0x0064
        /*001c*/ 	.short	0x0082
	.zero		2


//--------------------- .nv.info                  --------------------------
	.section	.nv.info,"",@"SHT_CUDA_INFO"
	.align	4


	//----- nvinfo : EIATTR_REGCOUNT
	.align		4
        /*0000*/ 	.byte	0x04, 0x2f
        /*0002*/ 	.short	(.L_10 - .L_9)
	.align		4
.L_9:
        /*0004*/ 	.word	index@(_Z10initCurandP17curandStateXORWOWm)
        /*0008*/ 	.word	0x0000001f


	//----- nvinfo : EIATTR_FRAME_SIZE
	.align		4
.L_10:
        /*000c*/ 	.byte	0x04, 0x11
        /*000e*/ 	.short	(.L_12 - .L_11)
	.align		4
.L_11:
        /*0010*/ 	.word	index@(_Z10initCurandP17curandStateXORWOWm)
        /*0014*/ 	.word	0x00000000


	//----- nvinfo : EIATTR_REGCOUNT
	.align		4
.L_12:
        /*0018*/ 	.byte	0x04, 0x2f
        /*001a*/ 	.short	(.L_14 - .L_13)
	.align		4
.L_13:
        /*001c*/ 	.word	index@(_Z21reduction_sum_dividedPKdPdiid)
        /*0020*/ 	.word	0x0000001e


	//----- nvinfo : EIATTR_FRAME_SIZE
	.align		4
.L_14:
        /*0024*/ 	.byte	0x04, 0x11
        /*0026*/ 	.short	(.L_16 - .L_15)
	.align		4
.L_15:
        /*0028*/ 	.word	index@($__internal_2_$__cuda_sm20_div_rn_f64_full)
        /*002c*/ 	.word	0x00000000


	//----- nvinfo : EIATTR_FRAME_SIZE
	.align		4
.L_16:
        /*0030*/ 	.byte	0x04, 0x11
        /*0032*/ 	.short	(.L_18 - .L_17)
	.align		4
.L_17:
        /*0034*/ 	.word	index@(_Z21reduction_sum_dividedPKdPdiid)
        /*0038*/ 	.word	0x00000000


	//----- nvinfo : EIATTR_REGCOUNT
	.align		4
.L_18:
        /*003c*/ 	.byte	0x04, 0x2f
        /*003e*/ 	.short	(.L_20 - .L_19)
	.align		4
.L_19:
        /*0040*/ 	.word	index@(_Z20parallel_sum_dividedPKdPdid)
        /*0044*/ 	.word	0x0000001e


	//----- nvinfo : EIATTR_FRAME_SIZE
	.align		4
.L_20:
        /*0048*/ 	.byte	0x04, 0x11
        /*004a*/ 	.short	(.L_22 - .L_21)
	.align		4
.L_21:
        /*004c*/ 	.word	index@($__internal_1_$__cuda_sm20_div_rn_f64_full)
        /*0050*/ 	.word	0x00000000


	//----- nvinfo : EIATTR_FRAME_SIZE
	.align		4
.L_22:
        /*0054*/ 	.byte	0x04, 0x11
        /*0056*/ 	.short	(.L_24 - .L_23)
	.align		4
.L_23:
        /*0058*/ 	.word	index@(_Z20parallel_sum_dividedPKdPdid)
        /*005c*/ 	.word	0x00000000


	//----- nvinfo : EIATTR_REGCOUNT
	.align		4
.L_24:
        /*0060*/ 	.byte	0x04, 0x2f
        /*0062*/ 	.short	(.L_26 - .L_25)
	.align		4
.L_25:
        /*0064*/ 	.word	index@(_Z7zUpdatePKdS0_PdS1_S1_P17curandStateXORWOW)
        /*0068*/ 	.word	0x0000001e


	//----- nvinfo : EIATTR_FRAME_SIZE
	.align		4
.L_26:
        /*006c*/ 	.byte	0x04, 0x11
        /*006e*/ 	.short	(.L_28 - .L_27)
	.align		4
.L_27:
        /*0070*/ 	.word	index@($__internal_0_$__cuda_sm20_dblrcp_rn_slowpath_v3)
        /*0074*/ 	.word	0x00000000


	//----- nvinfo : EIATTR_FRAME_SIZE
	.align		4
.L_28:
        /*0078*/ 	.byte	0x04, 0x11
        /*007a*/ 	.short	(.L_30 - .L_29)
	.align		4
.L_29:
        /*007c*/ 	.word	index@(_Z7zUpdatePKdS0_PdS1_S1_P17curandStateXORWOW)
        /*0080*/ 	.word	0x00000000


	//----- nvinfo : EIATTR_MIN_STACK_SIZE
	.align		4
.L_30:
        /*0084*/ 	.byte	0x04, 0x12
        /*0086*/ 	.short	(.L_32 - .L_31)
	.align		4
.L_31:
        /*0088*/ 	.word	index@(_Z7zUpdatePKdS0_PdS1_S1_P17curandStateXORWOW)
        /*008c*/ 	.word	0x00000000


	//----- nvinfo : EIATTR_MIN_STACK_SIZE
	.align		4
.L_32:
        /*0090*/ 	.byte	0x04, 0x12
        /*0092*/ 	.short	(.L_34 - .L_33)
	.align		4
.L_33:
        /*0094*/ 	.word	index@(_Z20parallel_sum_dividedPKdPdid)
        /*0098*/ 	.word	0x00000000


	//----- nvinfo : EIATTR_MIN_STACK_SIZE
	.align		4
.L_34:
        /*009c*/ 	.byte	0x04, 0x12
        /*009e*/ 	.short	(.L_36 - .L_35)
	.align		4
.L_35:
        /*00a0*/ 	.word	index@(_Z21reduction_sum_dividedPKdPdiid)
        /*00a4*/ 	.word	0x00000000


	//----- nvinfo : EIATTR_MIN_STACK_SIZE
	.align		4
.L_36:
        /*00a8*/ 	.byte	0x04, 0x12
        /*00aa*/ 	.short	(.L_38 - .L_37)
	.align		4
.L_37:
        /*00ac*/ 	.word	index@(_Z10initCurandP17curandStateXORWOWm)
        /*00b0*/ 	.word	0x00000000
.L_38:


//--------------------- .nv.compat                --------------------------
	.section	.nv.compat,"",@"SHT_CUDA_COMPAT_INFO"
	.align	4
        /*0000*/ 	.byte	0x02, 0x09, 0x00, 0x00, 0x02, 0x02, 0x01, 0x00, 0x02, 0x05, 0x05, 0x00, 0x03, 0x07, 0x01, 0x01
        /*0010*/ 	.byte	0x02, 0x03, 0x00, 0x00, 0x02, 0x06, 0x01, 0x00, 0x04, 0x0b, 0x08, 0x00, 0x01, 0x00, 0x00, 0x00
        /*0020*/ 	.byte	0x00, 0x00, 0x00, 0x00


//--------------------- .nv.info._Z7zUpdatePKdS0_PdS1_S1_P17curandStateXORWOW --------------------------
	.section	.nv.info._Z7zUpdatePKdS0_PdS1_S1_P17curandStateXORWOW,"",@"SHT_CUDA_INFO"
	.sectionflags	@""
	.align	4


	//----- nvinfo : EIATTR_CUDA_API_VERSION
	.align		4
        /*0000*/ 	.byte	0x04, 0x37
        /*0002*/ 	.short	(.L_40 - .L_39)
.L_39:
        /*0004*/ 	.word	0x00000082


	//----- nvinfo : EIATTR_KPARAM_INFO
	.align		4
.L_40:
        /*0008*/ 	.byte	0x04, 0x17
        /*000a*/ 	.short	(.L_42 - .L_41)
.L_41:
        /*000c*/ 	.word	0x00000000
        /*0010*/ 	.short	0x0005
        /*0012*/ 	.short	0x0028
        /*0014*/ 	.byte	0x00, 0xf5, 0x21, 0x00


	//----- nvinfo : EIATTR_KPARAM_INFO
	.align		4
.L_42:
        /*0018*/ 	.byte	0x04, 0x17
        /*001a*/ 	.short	(.L_44 - .L_43)
.L_43:
        /*001c*/ 	.word	0x00000000
        /*0020*/ 	.short	0x0004
        /*0022*/ 	.short	0x0020
        /*0024*/ 	.byte	0x00, 0xf5, 0x21, 0x00


	//----- nvinfo : EIATTR_KPARAM_INFO
	.align		4
.L_44:
        /*0028*/ 	.byte	0x04, 0x17
        /*002a*/ 	.short	(.L_46 - .L_45)
.L_45:
        /*002c*/ 	.word	0x00000000
        /*0030*/ 	.short	0x0003
        /*0032*/ 	.short	0x0018
        /*0034*/ 	.byte	0x00, 0xf5, 0x21, 0x00


	//----- nvinfo : EIATTR_KPARAM_INFO
	.align		4
.L_46:
        /*0038*/ 	.byte	0x04, 0x17
        /*003a*/ 	.short	(.L_48 - .L_47)
.L_47:
        /*003c*/ 	.word	0x00000000
        /*0040*/ 	.short	0x0002
        /*0042*/ 	.short	0x0010
        /*0044*/ 	.byte	0x00, 0xf5, 0x21, 0x00


	//----- nvinfo : EIATTR_KPARAM_INFO
	.align		4
.L_48:
        /*0048*/ 	.byte	0x04, 0x17
        /*004a*/ 	.short	(.L_50 - .L_49)
.L_49:
        /*004c*/ 	.word	0x00000000
        /*0050*/ 	.short	0x0001
        /*0052*/ 	.short	0x0008
        /*0054*/ 	.byte	0x00, 0xf5, 0x21, 0x00


	//----- nvinfo : EIATTR_KPARAM_INFO
	.align		4
.L_50:
        /*0058*/ 	.byte	0x04, 0x17
        /*005a*/ 	.short	(.L_52 - .L_51)
.L_51:
        /*005c*/ 	.word	0x00000000
        /*0060*/ 	.short	0x0000
        /*0062*/ 	.short	0x0000
        /*0064*/ 	.byte	0x00, 0xf5, 0x21, 0x00


	//----- nvinfo : EIATTR_SPARSE_MMA_MASK
	.align		4
.L_52:
        /*0068*/ 	.byte	0x03, 0x50
        /*006a*/ 	.short	0x0000


	//----- nvinfo : EIATTR_MAXREG_COUNT
	.align		4
        /*006c*/ 	.byte	0x03, 0x1b
        /*006e*/ 	.short	0x00ff


	//----- nvinfo : EIATTR_MERCURY_ISA_VERSION
	.align		4
        /*0070*/ 	.byte	0x03, 0x5f
        /*0072*/ 	.short	0x0101


	//----- nvinfo : EIATTR_VRC_CTA_INIT_COUNT
	.align		4
        /*0074*/ 	.byte	0x02, 0x4a
	.zero		1
	.zero		1


	//----- nvinfo : EIATTR_EXIT_INSTR_OFFSETS
	.align		4
        /*0078*/ 	.byte	0x04, 0x1c
        /*007a*/ 	.short	(.L_54 - .L_53)


	//   ....[0]....
.L_53:
        /*007c*/ 	.word	0x00001020


	//----- nvinfo : EIATTR_CRS_STACK_SIZE
	.align		4
.L_54:
        /*0080*/ 	.byte	0x04, 0x1e
        /*0082*/ 	.short	(.L_56 - .L_55)
.L_55:
        /*0084*/ 	.word	0x00000000


	//----- nvinfo : EIATTR_CBANK_PARAM_SIZE
	.align		4
.L_56:
        /*0088*/ 	.byte	0x03, 0x19
        /*008a*/ 	.short	0x0030


	//----- nvinfo : EIATTR_PARAM_CBANK
	.align		4
        /*008c*/ 	.byte	0x04, 0x0a
        /*008e*/ 	.short	(.L_58 - .L_57)
	.align		4
.L_57:
        /*0090*/ 	.word	index@(.nv.constant0._Z7zUpdatePKdS0_PdS1_S1_P17curandStateXORWOW)
        /*0094*/ 	.short	0x0380
        /*0096*/ 	.short	0x0030


	//----- nvinfo : EIATTR_SW_WAR
	.align		4
.L_58:
        /*0098*/ 	.byte	0x04, 0x36
        /*009a*/ 	.short	(.L_60 - .L_59)
.L_59:
        /*009c*/ 	.word	0x00000008
.L_60:


//--------------------- .nv.info._Z20parallel_sum_dividedPKdPdid --------------------------
	.section	.nv.info._Z20parallel_sum_dividedPKdPdid,"",@"SHT_CUDA_INFO"
	.sectionflags	@""
	.align	4


	//----- nvinfo : EIATTR_CUDA_API_VERSION
	.align		4
        /*0000*/ 	.byte	0x04, 0x37
        /*0002*/ 	.short	(.L_62 - .L_61)
.L_61:
        /*0004*/ 	.word	0x00000082


	//----- nvinfo : EIATTR_KPARAM_INFO
	.align		4
.L_62:
        /*0008*/ 	.byte	0x04, 0x17
        /*000a*/ 	.short	(.L_64 - .L_63)
.L_63:
        /*000c*/ 	.word	0x00000000
        /*0010*/ 	.short	0x0003
        /*0012*/ 	.short	0x0018
        /*0014*/ 	.byte	0x00, 0xf0, 0x21, 0x00


	//----- nvinfo : EIATTR_KPARAM_INFO
	.align		4
.L_64:
        /*0018*/ 	.byte	0x04, 0x17
        /*001a*/ 	.short	(.L_66 - .L_65)
.L_65:
        /*001c*/ 	.word	0x00000000
        /*0020*/ 	.short	0x0002
        /*0022*/ 	.short	0x0010
        /*0024*/ 	.byte	0x00, 0xf0, 0x11, 0x00


	//----- nvinfo : EIATTR_KPARAM_INFO
	.align		4
.L_66:
        /*0028*/ 	.byte	0x04, 0x17
        /*002a*/ 	.short	(.L_68 - .L_67)
.L_67:
        /*002c*/ 	.word	0x00000000
        /*0030*/ 	.short	0x0001
        /*0032*/ 	.short	0x0008
        /*0034*/ 	.byte	0x00, 0xf5, 0x21, 0x00


	//----- nvinfo : EIATTR_KPARAM_INFO
	.align		4
.L_68:
        /*0038*/ 	.byte	0x04, 0x17
        /*003a*/ 	.short	(.L_70 - .L_69)
.L_69:
        /*003c*/ 	.word	0x00000000
        /*0040*/ 	.short	0x0000
        /*0042*/ 	.short	0x0000
        /*0044*/ 	.byte	0x00, 0xf5, 0x21, 0x00


	//----- nvinfo : EIATTR_SPARSE_MMA_MASK
	.align		4
.L_70:
        /*0048*/ 	.byte	0x03, 0x50
        /*004a*/ 	.short	0x0000


	//----- nvinfo : EIATTR_MAXREG_COUNT
	.align		4
        /*004c*/ 	.byte	0x03, 0x1b
        /*004e*/ 	.short	0x00ff


	//----- nvinfo : EIATTR_MERCURY_ISA_VERSION
	.align		4
        /*0050*/ 	.byte	0x03, 0x5f
        /*0052*/ 	.short	0x0101


	//----- nvinfo : EIATTR_VRC_CTA_INIT_COUNT
	.align		4
        /*0054*/ 	.byte	0x02, 0x4a
	.zero		1
	.zero		1


	//----- nvinfo : EIATTR_EXIT_INSTR_OFFSETS
	.align		4
        /*0058*/ 	.byte	0x04, 0x1c
        /*005a*/ 	.short	(.L_72 - .L_71)


	//   ....[0]....
.L_71:
        /*005c*/ 	.word	0x000008d0


	//----- nvinfo : EIATTR_CRS_STACK_SIZE
	.align		4
.L_72:
        /*0060*/ 	.byte	0x04, 0x1e
        /*0062*/ 	.short	(.L_74 - .L_73)
.L_73:
        /*0064*/ 	.word	0x00000000


	//----- nvinfo : EIATTR_CBANK_PARAM_SIZE
	.align		4
.L_74:
        /*0068*/ 	.byte	0x03, 0x19
        /*006a*/ 	.short	0x0020


	//----- nvinfo : EIATTR_PARAM_CBANK
	.align		4
        /*006c*/ 	.byte	0x04, 0x0a
        /*006e*/ 	.short	(.L_76 - .L_75)
	.align		4
.L_75:
        /*0070*/ 	.word	index@(.nv.constant0._Z20parallel_sum_dividedPKdPdid)
        /*0074*/ 	.short	0x0380
        /*0076*/ 	.short	0x0020


	//----- nvinfo : EIATTR_SW_WAR
	.align		4
.L_76:
        /*0078*/ 	.byte	0x04, 0x36
        /*007a*/ 	.short	(.L_78 - .L_77)
.L_77:
        /*007c*/ 	.word	0x00000008
.L_78:


//--------------------- .nv.info._Z21reduction_sum_dividedPKdPdiid --------------------------
	.section	.nv.info._Z21reduction_sum_dividedPKdPdiid,"",@"SHT_CUDA_INFO"
	.sectionflags	@""
	.align	4


	//----- nvinfo : EIATTR_CUDA_API_VERSION
	.align		4
        /*0000*/ 	.byte	0x04, 0x37
        /*0002*/ 	.short	(.L_80 - .L_79)
.L_79:
        /*0004*/ 	.word	0x00000082


	//----- nvinfo : EIATTR_KPARAM_INFO
	.align		4
.L_80:
        /*0008*/ 	.byte	0x04, 0x17
        /*000a*/ 	.short	(.L_82 - .L_81)
.L_81:
        /*000c*/ 	.word	0x00000000
        /*0010*/ 	.short	0x0004
        /*0012*/ 	.short	0x0018
        /*0014*/ 	.byte	0x00, 0xf0, 0x21, 0x00


	//----- nvinfo : EIATTR_KPARAM_INFO
	.align		4
.L_82:
        /*0018*/ 	.byte	0x04, 0x17
        /*001a*/ 	.short	(.L_84 - .L_83)
.L_83:
        /*001c*/ 	.word	0x00000000
        /*0020*/ 	.short	0x0003
        /*0022*/ 	.short	0x0014
        /*0024*/ 	.byte	0x00, 0xf0, 0x11, 0x00


	//----- nvinfo : EIATTR_KPARAM_INFO
	.align		4
.L_84:
        /*0028*/ 	.byte	0x04, 0x17
        /*002a*/ 	.short	(.L_86 - .L_85)
.L_85:
        /*002c*/ 	.word	0x00000000
        /*0030*/ 	.short	0x0002
        /*0032*/ 	.short	0x0010
        /*0034*/ 	.byte	0x00, 0xf0, 0x11, 0x00


	//----- nvinfo : EIATTR_KPARAM_INFO
	.align		4
.L_86:
        /*0038*/ 	.byte	0x04, 0x17
        /*003a*/ 	.short	(.L_88 - .L_87)
.L_87:
        /*003c*/ 	.word	0x00000000
        /*0040*/ 	.short	0x0001
        /*0042*/ 	.short	0x0008
        /*0044*/ 	.byte	0x00, 0xf5, 0x21, 0x00


	//----- nvinfo : EIATTR_KPARAM_INFO
	.align		4
.L_88:
        /*0048*/ 	.byte	0x04, 0x17
        /*004a*/ 	.short	(.L_90 - .L_89)
.L_89:
        /*004c*/ 	.word	0x00000000
        /*0050*/ 	.short	0x0000
        /*0052*/ 	.short	0x0000
        /*0054*/ 	.byte	0x00, 0xf5, 0x21, 0x00


	//----- nvinfo : EIATTR_SPARSE_MMA_MASK
	.align		4
.L_90:
        /*0058*/ 	.byte	0x03, 0x50
        /*005a*/ 	.short	0x0000


	//----- nvinfo : EIATTR_MAXREG_COUNT
	.align		4
        /*005c*/ 	.byte	0x03, 0x1b
        /*005e*/ 	.short	0x00ff


	//----- nvinfo : EIATTR_NUM_BARRIERS
	.align		4
        /*0060*/ 	.byte	0x02, 0x4c
        /*0062*/ 	.byte	0x01
	.zero		1


	//----- nvinfo : EIATTR_MERCURY_ISA_VERSION
	.align		4
        /*0064*/ 	.byte	0x03, 0x5f
        /*0066*/ 	.short	0x0101


	//----- nvinfo : EIATTR_COOP_GROUP_MASK_REGIDS
	.align		4
        /*0068*/ 	.byte	0x04, 0x29
        /*006a*/ 	.short	(.L_92 - .L_91)


	//   ....[0]....
.L_91:
        /*006c*/ 	.word	0xffffffff


	//   ....[1]....
        /*0070*/ 	.word	0xffffffff


	//   ....[2]....
        /*0074*/ 	.word	0xffffffff


	//   ....[3]....
        /*0078*/ 	.word	0xffffffff


	//   ....[4]....
        /*007c*/ 	.word	0xffffffff


	//   ....[5]....
        /*0080*/ 	.word	0xffffffff


	//   ....[6]....
        /*0084*/ 	.word	0xffffffff


	//   ....[7]....
        /*0088*/ 	.word	0xffffffff


	//   ....[8]....
        /*008c*/ 	.word	0xffffffff


	//   ....[9]....
        /*0090*/ 	.word	0xffffffff


	//   ....[10]....
        /*0094*/ 	.word	0xffffffff


	//   ....[11]....
        /*0098*/ 	.word	0xffffffff


	//   ....[12]....
        /*009c*/ 	.word	0xffffffff


	//   ....[13]....
        /*00a0*/ 	.word	0xffffffff


	//   ....[14]....
        /*00a4*/ 	.word	0xffffffff


	//   ....[15]....
        /*00a8*/ 	.word	0xffffffff


	//   ....[16]....
        /*00ac*/ 	.word	0xffffffff


	//   ....[17]....
        /*00b0*/ 	.word	0xffffffff


	//   ....[18]....
        /*00b4*/ 	.word	0xffffffff


	//   ....[19]....
        /*00b8*/ 	.word	0xffffffff


	//   ....[20]....
        /*00bc*/ 	.word	0x05000000


	//   ....[21]....
        /*00c0*/ 	.word	0x05000000


	//   ....[22]....
        /*00c4*/ 	.word	0x05000000


	//   ....[23]....
        /*00c8*/ 	.word	0x05000000


	//   ....[24]....
        /*00cc*/ 	.word	0x05000000


	//   ....[25]....
        /*00d0*/ 	.word	0x05000000


	//   ....[26]....
        /*00d4*/ 	.word	0x05000000


	//   ....[27]....
        /*00d8*/ 	.word	0x05000000


	//   ....[28]....
        /*00dc*/ 	.word	0x05000000


	//   ....[29]....
        /*00e0*/ 	.word	0x05000000


	//   ....[30]....
        /*00e4*/ 	.word	0x05000000


	//   ....[31]....
        /*00e8*/ 	.word	0x05000000


	//   ....[32]....
        /*00ec*/ 	.word	0x05000000


	//   ....[33]....
        /*00f0*/ 	.word	0x05000000


	//   ....[34]....
        /*00f4*/ 	.word	0x05000000


	//   ....[35]....
        /*00f8*/ 	.word	0x05000000


	//   ....[36]....
        /*00fc*/ 	.word	0x05000000


	//   ....[37]....
        /*0100*/ 	.word	0x05000000


	//   ....[38]....
        /*0104*/ 	.word	0x05000000


	//   ....[39]....
        /*0108*/ 	.word	0x05000000


	//----- nvinfo : EIATTR_COOP_GROUP_INSTR_OFFSETS
	.align		4
.L_92:
        /*010c*/ 	.byte	0x04, 0x28
        /*010e*/ 	.short	(.L_94 - .L_93)


	//   ....[0]....
.L_93:
        /*0110*/ 	.word	0x000002a0


	//   ....[1]....
        /*0114*/ 	.word	0x000002b0


	//   ....[2]....
        /*0118*/ 	.word	0x000002d0


	//   ....[3]....
        /*011c*/ 	.word	0x000002e0


	//   ....[4]....
        /*0120*/ 	.word	0x00000300


	//   ....[5]....
        /*0124*/ 	.word	0x00000310


	//   ....[6]....
        /*0128*/ 	.word	0x00000330


	//   ....[7]....
        /*012c*/ 	.word	0x00000340


	//   ....[8]....
        /*0130*/ 	.word	0x00000360


	//   ....[9]....
        /*0134*/ 	.word	0x00000370


	//   ....[10]....
        /*0138*/ 	.word	0x000005d0


	//   ....[11]....
        /*013c*/ 	.word	0x000005e0


	//   ....[12]....
        /*0140*/ 	.word	0x00000600


	//   ....[13]....
        /*0144*/ 	.word	0x00000610


	//   ....[14]....
        /*0148*/ 	.word	0x00000630


	//   ....[15]....
        /*014c*/ 	.word	0x00000640


	//   ....[16]....
        /*0150*/ 	.word	0x00000660


	//   ....[17]....
        /*0154*/ 	.word	0x00000670


	//   ....[18]....
        /*0158*/ 	.word	0x00000690


	//   ....[19]....
        /*015c*/ 	.word	0x000006a0


	//   ....[20]....
        /*0160*/ 	.word	0x00000820


	//   ....[21]....
        /*0164*/ 	.word	0x000008b0


	//   ....[22]....
        /*0168*/ 	.word	0x00000920


	//   ....[23]....
        /*016c*/ 	.word	0x00000970


	//   ....[24]....
        /*0170*/ 	.word	0x000009e0


	//   ....[25]....
        /*0174*/ 	.word	0x00000a30


	//   ....[26]....
        /*0178*/ 	.word	0x00000aa0


	//   ....[27]....
        /*017c*/ 	.word	0x00000af0


	//   ....[28]....
        /*0180*/ 	.word	0x00000b60


	//   ....[29]....
        /*0184*/ 	.word	0x00000bb0


	//   ....[30]....
        /*0188*/ 	.word	0x00000c30


	//   ....[31]....
        /*018c*/ 	.word	0x00000c80


	//   ....[32]....
        /*0190*/ 	.word	0x00000cf0


	//   ....[33]....
        /*0194*/ 	.word	0x00000d40


	//   ....[34]....
        /*0198*/ 	.word	0x00000db0


	//   ....[35]....
        /*019c*/ 	.word	0x00000e00


	//   ....[36]....
        /*01a0*/ 	.word	0x00000e70


	//   ....[37]....
        /*01a4*/ 	.word	0x00000ec0


	//   ....[38]....
        /*01a8*/ 	.word	0x00000f30


	//   ....[39]....
        /*01ac*/ 	.word	0x00000f80


	//----- nvinfo : EIATTR_VRC_CTA_INIT_COUNT
	.align		4
.L_94:
        /*01b0*/ 	.byte	0x02, 0x4a
	.zero		1
	.zero		1


	//----- nvinfo : EIATTR_EXIT_INSTR_OFFSETS
	.align		4
        /*01b4*/ 	.byte	0x04, 0x1c
        /*01b6*/ 	.short	(.L_96 - .L_95)


	//   ....[0]....
.L_95:
        /*01b8*/ 	.word	0x00000040


	//   ....[1]....
        /*01bc*/ 	.word	0x000007b0


	//----- nvinfo : EIATTR_CRS_STACK_SIZE
	.align		4
.L_96:
        /*01c0*/ 	.byte	0x04, 0x1e
        /*01c2*/ 	.short	(.L_98 - .L_97)
.L_97:
        /*01c4*/ 	.word	0x00000000


	//----- nvinfo : EIATTR_CBANK_PARAM_SIZE
	.align		4
.L_98:
        /*01c8*/ 	.byte	0x03, 0x19
        /*01ca*/ 	.short	0x0020


	//----- nvinfo : EIATTR_PARAM_CBANK
	.align		4
        /*01cc*/ 	.byte	0x04, 0x0a
        /*01ce*/ 	.short	(.L_100 - .L_99)
	.align		4
.L_99:
        /*01d0*/ 	.word	index@(.nv.constant0._Z21reduction_sum_dividedPKdPdiid)
        /*01d4*/ 	.short	0x0380
        /*01d6*/ 	.short	0x0020


	//----- nvinfo : EIATTR_SW_WAR
	.align		4
.L_100:
        /*01d8*/ 	.byte	0x04, 0x36
        /*01da*/ 	.short	(.L_102 - .L_101)
.L_101:
        /*01dc*/ 	.word	0x00000008
.L_102:


//--------------------- .nv.info._Z10initCurandP17curandStateXORWOWm --------------------------
	.section	.nv.info._Z10initCurandP17curandStateXORWOWm,"",@"SHT_CUDA_INFO"
	.sectionflags	@""
	.align	4


	//----- nvinfo : EIATTR_CUDA_API_VERSION
	.align		4
        /*0000*/ 	.byte	0x04, 0x37
        /*0002*/ 	.short	(.L_104 - .L_103)
.L_103:
        /*0004*/ 	.word	0x00000082


	//----- nvinfo : EIATTR_KPARAM_INFO
	.align		4
.L_104:
        /*0008*/ 	.byte	0x04, 0x17
        /*000a*/ 	.short	(.L_106 - .L_105)
.L_105:
        /*000c*/ 	.word	0x00000000
        /*0010*/ 	.short	0x0001
        /*0012*/ 	.short	0x0008
        /*0014*/ 	.byte	0x00, 0xf0, 0x21, 0x00


	//----- nvinfo : EIATTR_KPARAM_INFO
	.align		4
.L_106:
        /*0018*/ 	.byte	0x04, 0x17
        /*001a*/ 	.short	(.L_108 - .L_107)
.L_107:
        /*001c*/ 	.word	0x00000000
        /*0020*/ 	.short	0x0000
        /*0022*/ 	.short	0x0000
        /*0024*/ 	.byte	0x00, 0xf5, 0x21, 0x00


	//----- nvinfo : EIATTR_SPARSE_MMA_MASK
	.align		4
.L_108:
        /*0028*/ 	.byte	0x03, 0x50
        /*002a*/ 	.short	0x0000


	//----- nvinfo : EIATTR_MAXREG_COUNT
	.align		4
        /*002c*/ 	.byte	0x03, 0x1b
        /*002e*/ 	.short	0x00ff


	//----- nvinfo : EIATTR_MERCURY_ISA_VERSION
	.align		4
        /*0030*/ 	.byte	0x03, 0x5f
        /*0032*/ 	.short	0x0101


	//----- nvinfo : EIATTR_VRC_CTA_INIT_COUNT
	.align		4
        /*0034*/ 	.byte	0x02, 0x4a
	.zero		1
	.zero		1


	//----- nvinfo : EIATTR_EXIT_INSTR_OFFSETS
	.align		4
        /*0038*/ 	.byte	0x04, 0x1c
        /*003a*/ 	.short	(.L_110 - .L_109)


	//   ....[0]....
.L_109:
        /*003c*/ 	.word	0x00000ed0


	//----- nvinfo : EIATTR_CRS_STACK_SIZE
	.align		4
.L_110:
        /*0040*/ 	.byte	0x04, 0x1e
        /*0042*/ 	.short	(.L_112 - .L_111)
.L_111:
        /*0044*/ 	.word	0x00000000


	//----- nvinfo : EIATTR_CBANK_PARAM_SIZE
	.align		4
.L_112:
        /*0048*/ 	.byte	0x03, 0x19
        /*004a*/ 	.short	0x0010


	//----- nvinfo : EIATTR_PARAM_CBANK
	.align		4
        /*004c*/ 	.byte	0x04, 0x0a
        /*004e*/ 	.short	(.L_114 - .L_113)
	.align		4
.L_113:
        /*0050*/ 	.word	index@(.nv.constant0._Z10initCurandP17curandStateXORWOWm)
        /*0054*/ 	.short	0x0380
        /*0056*/ 	.short	0x0010


	//----- nvinfo : EIATTR_SW_WAR
	.align		4
.L_114:
        /*0058*/ 	.byte	0x04, 0x36
        /*005a*/ 	.short	(.L_116 - .L_115)
.L_115:
        /*005c*/ 	.word	0x00000008
.L_116:


//--------------------- .nv.callgraph             --------------------------
	.section	.nv.callgraph,"",@"SHT_CUDA_CALLGRAPH"
	.align	4
	.sectionentsize	8
	.align		4
        /*0000*/ 	.word	0x00000000
	.align		4
        /*0004*/ 	.word	0xffffffff
	.align		4
        /*0008*/ 	.word	0x00000000
	.align		4
        /*000c*/ 	.word	0xfffffffe
	.align		4
        /*0010*/ 	.word	0x00000000
	.align		4
        /*0014*/ 	.word	0xfffffffd
	.align		4
        /*0018*/ 	.word	0x00000000
	.align		4
        /*001c*/ 	.word	0xfffffffc


//--------------------- .nv.constant4             --------------------------
	.section	.nv.constant4,"a",@progbits
	.align	8
	.align		8
.nv.constant4:
        /*0000*/ 	.dword	precalc_xorwow_matrix
	.align		8
        /*0008*/ 	.dword	precalc_xorwow_offset_matrix
	.align		8
        /*0010*/ 	.dword	mrg32k3aM1
	.align		8
        /*0018*/ 	.dword	mrg32k3aM2
	.align		8
        /*0020*/ 	.dword	mrg32k3aM1SubSeq
	.align		8
        /*0028*/ 	.dword	mrg32k3aM2SubSeq
	.align		8
        /*0030*/ 	.dword	mrg32k3aM1Seq
	.align		8
        /*0038*/ 	.dword	mrg32k3aM2Seq


//--------------------- .nv.constant3             --------------------------
	.section	.nv.constant3,"a",@progbits
	.align	8
.nv.constant3:
	.type		__cr_lgamma_table,@object
	.size		__cr_lgamma_table,(.L_8 - __cr_lgamma_table)
__cr_lgamma_table:
        /*0000*/ 	.byte	0x00, 0x00, 0x00, 0x00, 0x00, 0x00, 0x00, 0x00, 0x00, 0x00, 0x00, 0x00, 0x00, 0x00, 0x00, 0x00
        /*0010*/ 	.byte	0xef, 0x39, 0xfa, 0xfe, 0x42, 0x2e, 0xe6, 0x3f, 0x02, 0x20, 0x2a, 0xfa, 0x0b, 0xab, 0xfc, 0x3f
        /*0020*/ 	.byte	0xf9, 0x2c, 0x92, 0x7c, 0xa7, 0x6c, 0x09, 0x40, 0xc9, 0x79, 0x44, 0x3c, 0x64, 0x26, 0x13, 0x40
        /*0030*/ 	.byte	0xca, 0x01, 0xcf, 0x3a, 0x27, 0x51, 0x1a, 0x40, 0x30, 0xcc, 0x2d, 0xf3, 0xe1, 0x0c, 0x21, 0x40
        /*0040*/ 	.byte	0x0d, 0xb7, 0xfc, 0x82, 0x8e, 0x35, 0x25, 0x40
.L_8:


//--------------------- .text._Z7zUpdatePKdS0_PdS1_S1_P17curandStateXORWOW --------------------------
	.section	.text._Z7zUpdatePKdS0_PdS1_S1_P17curandStateXORWOW,"ax",@progbits
	.align	128
        .global         _Z7zUpdatePKdS0_PdS1_S1_P17curandStateXORWOW
        .type           _Z7zUpdatePKdS0_PdS1_S1_P17curandStateXORWOW,@function
        .size           _Z7zUpdatePKdS0_PdS1_S1_P17curandStateXORWOW,(.L_x_73 - _Z7zUpdatePKdS0_PdS1_S1_P17curandStateXORWOW)
        .other          _Z7zUpdatePKdS0_PdS1_S1_P17curandStateXORWOW,@"STO_CUDA_ENTRY STV_DEFAULT"
_Z7zUpdatePKdS0_PdS1_S1_P17curandStateXORWOW:
.text._Z7zUpdatePKdS0_PdS1_S1_P17curandStateXORWOW:
[----:B------:R-:W-:Y:S01]  /*0000*/  LDC R1, c[0x0][0x37c] ;  /* 0x0000df00ff017b82 */ /* 0x000fe20000000800 */
[----:B------:R-:W0:Y:S07]  /*0010*/  S2R R0, SR_CTAID.X ;  /* 0x0000000000007919 */ /* 0x000e2e0000002500 */
[----:B------:R-:W1:Y:S01]  /*0020*/  LDC.64 R4, c[0x0][0x3a8] ;  /* 0x0000ea00ff047b82 */ /* 0x000e620000000a00 */
[----:B------:R-:W0:Y:S01]  /*0030*/  LDCU UR4, c[0x0][0x360] ;  /* 0x00006c00ff0477ac */ /* 0x000e220008000800 */
[----:B------:R-:W0:Y:S01]  /*0040*/  S2R R3, SR_TID.X ;  /* 0x0000000000037919 */ /* 0x000e220000002100 */
[----:B------:R-:W2:Y:S01]  /*0050*/  LDCU.64 UR10, c[0x0][0x358] ;  /* 0x00006b00ff0a77ac */ /* 0x000ea20008000a00 */
[----:B0-----:R-:W-:Y:S01]  /*0060*/  IMAD R0, R0, UR4, R3 ;  /* 0x0000000400007c24 */ /* 0x001fe2000f8e0203 */
[----:B------:R-:W0:Y:S03]  /*0070*/  LDCU.64 UR4, c[0x0][0x398] ;  /* 0x00007300ff0477ac */ /* 0x000e260008000a00 */
[----:B-1----:R-:W-:-:S05]  /*0080*/  IMAD.WIDE R4, R0, 0x30, R4 ;  /* 0x0000003000047825 */ /* 0x002fca00078e0204 */
[----:B--2---:R-:W2:Y:S04]  /*0090*/  LDG.E.64 R6, desc[UR10][R4.64] ;  /* 0x0000000a04067981 */ /* 0x004ea8000c1e1b00 */
[----:B------:R-:W3:Y:S04]  /*00a0*/  LDG.E.64 R10, desc[UR10][R4.64+0x10] ;  /* 0x0000100a040a7981 */ /* 0x000ee8000c1e1b00 */
[----:B------:R-:W4:Y:S01]  /*00b0*/  LDG.E.64 R8, desc[UR10][R4.64+0x8] ;  /* 0x0000080a04087981 */ /* 0x000f22000c1e1b00 */
[----:B0-----:R-:W-:-:S04]  /*00c0*/  UIADD3 UR4, UP0, UPT, UR4, 0x40, URZ ;  /* 0x0000004004047890 */ /* 0x001fc8000ff1e0ff */
[----:B------:R-:W-:Y:S02]  /*00d0*/  UIADD3.X UR5, UPT, UPT, URZ, UR5, URZ, UP0, !UPT ;  /* 0x00000005ff057290 */ /* 0x000fe400087fe4ff */
[----:B------:R-:W-:Y:S01]  /*00e0*/  IMAD.U32 R14, RZ, RZ, UR4 ;  /* 0x00000004ff0e7e24 */ /* 0x000fe2000f8e00ff */
[----:B------:R-:W-:-:S03]  /*00f0*/  UMOV UR4, URZ ;  /* 0x000000ff00047c82 */ /* 0x000fc60008000000 */
[----:B------:R-:W-:Y:S01]  /*0100*/  IMAD.U32 R15, RZ, RZ, UR5 ;  /* 0x00000005ff0f7e24 */ /* 0x000fe2000f8e00ff */
[----:B--2---:R-:W-:Y:S01]  /*0110*/  SHF.R.U32.HI R2, RZ, 0x2, R7 ;  /* 0x00000002ff027819 */ /* 0x004fe20000011607 */
[----:B------:R-:W-:-:S03]  /*0120*/  VIADD R6, R6, 0x587c5 ;  /* 0x000587c506067836 */ /* 0x000fc60000000000 */
[----:B------:R-:W-:Y:S01]  /*0130*/  LOP3.LUT R7, R2, R7, RZ, 0x3c, !PT ;  /* 0x0000000702077212 */ /* 0x000fe200078e3cff */
[----:B---3--:R-:W-:Y:S01]  /*0140*/  IMAD.SHL.U32 R12, R11, 0x10, RZ ;  /* 0x000000100b0c7824 */ /* 0x008fe200078e00ff */
[----:B------:R-:W0:Y:S01]  /*0150*/  LDC.64 R2, c[0x0][0x380] ;  /* 0x0000e000ff027b82 */ /* 0x000e220000000a00 */
[----:B------:R-:W-:Y:S01]  /*0160*/  MOV R17, R10 ;  /* 0x0000000a00117202 */ /* 0x000fe20000000f00 */
[----:B------:R-:W-:Y:S02]  /*0170*/  IMAD.MOV.U32 R18, RZ, RZ, R11 ;  /* 0x000000ffff127224 */ /* 0x000fe400078e000b */
[----:B------:R-:W-:Y:S02]  /*0180*/  IMAD.SHL.U32 R13, R7, 0x2, RZ ;  /* 0x00000002070d7824 */ /* 0x000fe400078e00ff */
[----:B----4-:R-:W-:-:S03]  /*0190*/  IMAD.MOV.U32 R16, RZ, RZ, R9 ;  /* 0x000000ffff107224 */ /* 0x010fc600078e0009 */
[----:B------:R-:W-:Y:S01]  /*01a0*/  LOP3.LUT R12, R7, R13, R12, 0x96, !PT ;  /* 0x0000000d070c7212 */ /* 0x000fe200078e960c */
[----:B------:R-:W-:Y:S01]  /*01b0*/  IMAD.MOV.U32 R7, RZ, RZ, R8 ;  /* 0x000000ffff077224 */ /* 0x000fe200078e0008 */
[----:B------:R1:W-:Y:S02]  /*01c0*/  STG.E.64 desc[UR10][R4.64+0x8], R16 ;  /* 0x0000081004007986 */ /* 0x0003e4000c101b0a */
[----:B------:R-:W-:Y:S02]  /*01d0*/  LOP3.LUT R19, R12, R11, RZ, 0x3c, !PT ;  /* 0x0000000b0c137212 */ /* 0x000fe400078e3cff */
[----:B------:R-:W-:Y:S01]  /*01e0*/  CS2R R12, SRZ ;  /* 0x00000000000c7805 */ /* 0x000fe2000001ff00 */
[----:B------:R1:W-:Y:S01]  /*01f0*/  STG.E.64 desc[UR10][R4.64], R6 ;  /* 0x0000000604007986 */ /* 0x0003e2000c101b0a */
[----:B------:R-:W-:-:S03]  /*0200*/  IADD3 R20, PT, PT, R19, R6, RZ ;  /* 0x0000000613147210 */ /* 0x000fc60007ffe0ff */
[----:B------:R1:W-:Y:S01]  /*0210*/  STG.E.64 desc[UR10][R4.64+0x10], R18 ;  /* 0x0000101204007986 */ /* 0x0003e2000c101b0a */
[----:B------:R-:W-:-:S05]  /*0220*/  LOP3.LUT R20, R20, 0x1fff, RZ, 0xc0, !PT ;  /* 0x00001fff14147812 */ /* 0x000fca00078ec0ff */
[----:B0-----:R-:W-:-:S03]  /*0230*/  IMAD.WIDE.U32 R2, R20, 0x2000, R2 ;  /* 0x0000200014027825 */ /* 0x001fc600078e0002 */
[----:B------:R-:W-:-:S05]  /*0240*/  IADD3 R8, P0, PT, R2, 0x40, RZ ;  /* 0x0000004002087810 */ /* 0x000fca0007f1e0ff */
[----:B-1----:R-:W-:-:S08]  /*0250*/  IMAD.X R9, RZ, RZ, R3, P0 ;  /* 0x000000ffff097224 */ /* 0x002fd000000e0603 */
.L_x_0:
[----:B------:R-:W-:Y:S01]  /*0260*/  MOV R6, R14 ;  /* 0x0000000e00067202 */ /* 0x000fe20000000f00 */
[----:B------:R-:W-:Y:S02]  /*0270*/  IMAD.MOV.U32 R7, RZ, RZ, R15 ;  /* 0x000000ffff077224 */ /* 0x000fe400078e000f */
[----:B------:R-:W-:Y:S02]  /*0280*/  IMAD.MOV.U32 R10, RZ, RZ, R8 ;  /* 0x000000ffff0a7224 */ /* 0x000fe400078e0008 */
[----:B------:R-:W-:Y:S01]  /*0290*/  IMAD.MOV.U32 R11, RZ, RZ, R9 ;  /* 0x000000ffff0b7224 */ /* 0x000fe200078e0009 */
[----:B------:R-:W2:Y:S04]  /*02a0*/  LDG.E.64.CONSTANT R14, desc[UR10][R6.64+-0x40] ;  /* 0xffffc00a060e7981 */ /* 0x000ea8000c1e9b00 */
[----:B------:R-:W2:Y:S04]  /*02b0*/  LDG.E.64.CONSTANT R26, desc[UR10][R10.64+-0x40] ;  /* 0xffffc00a0a1a7981 */ /* 0x000ea8000c1e9b00 */
[----:B------:R-:W3:Y:S04]  /*02c0*/  LDG.E.64.CONSTANT R4, desc[UR10][R6.64+-0x38] ;  /* 0xffffc80a06047981 */ /* 0x000ee8000c1e9b00 */
[----:B------:R-:W3:Y:S04]  /*02d0*/  LDG.E.64.CONSTANT R8, desc[UR10][R10.64+-0x38] ;  /* 0xffffc80a0a087981 */ /* 0x000ee8000c1e9b00 */
[----:B------:R-:W4:Y:S04]  /*02e0*/  LDG.E.64.CONSTANT R22, desc[UR10][R6.64+-0x30] ;  /* 0xffffd00a06167981 */ /* 0x000f28000c1e9b00 */
[----:B------:R-:W4:Y:S04]  /*02f0*/  LDG.E.64.CONSTANT R24, desc[UR10][R10.64+-0x30] ;  /* 0xffffd00a0a187981 */ /* 0x000f28000c1e9b00 */
[----:B------:R-:W5:Y:S04]  /*0300*/  LDG.E.64.CONSTANT R16, desc[UR10][R6.64+-0x28] ;  /* 0xffffd80a06107981 */ /* 0x000f68000c1e9b00 */
[----:B------:R-:W5:Y:S01]  /*0310*/  LDG.E.64.CONSTANT R18, desc[UR10][R10.64+-0x28] ;  /* 0xffffd80a0a127981 */ /* 0x000f62000c1e9b00 */
[----:B--2---:R-:W-:-:S03]  /*0320*/  DFMA R26, R14, R26, R12 ;  /* 0x0000001a0e1a722b */ /* 0x004fc6000000000c */
[----:B------:R-:W2:Y:S04]  /*0330*/  LDG.E.64.CONSTANT R12, desc[UR10][R6.64+-0x20] ;  /* 0xffffe00a060c7981 */ /* 0x000ea8000c1e9b00 */
[----:B------:R-:W2:Y:S01]  /*0340*/  LDG.E.64.CONSTANT R14, desc[UR10][R10.64+-0x20] ;  /* 0xffffe00a0a0e7981 */ /* 0x000ea2000c1e9b00 */
[----:B---3--:R-:W-:-:S03]  /*0350*/  DFMA R26, R4, R8, R26 ;  /* 0x00000008041a722b */ /* 0x008fc6000000001a */
[----:B------:R-:W3:Y:S04]  /*0360*/  LDG.E.64.CONSTANT R4, desc[UR10][R6.64+-0x18] ;  /* 0xffffe80a06047981 */ /* 0x000ee8000c1e9b00 */
[----:B------:R-:W3:Y:S01]  /*0370*/  LDG.E.64.CONSTANT R8, desc[UR10][R10.64+-0x18] ;  /* 0xffffe80a0a087981 */ /* 0x000ee2000c1e9b00 */
[----:B----4-:R-:W-:-:S03]  /*0380*/  DFMA R26, R22, R24, R26 ;  /* 0x00000018161a722b */ /* 0x010fc6000000001a */
[----:B------:R-:W4:Y:S04]  /*0390*/  LDG.E.64.CONSTANT R22, desc[UR10][R6.64+-0x10] ;  /* 0xfffff00a06167981 */ /* 0x000f28000c1e9b00 */
[----:B------:R-:W4:Y:S01]  /*03a0*/  LDG.E.64.CONSTANT R24, desc[UR10][R10.64+-0x10] ;  /* 0xfffff00a0a187981 */ /* 0x000f22000c1e9b00 */
[----:B-----5:R-:W-:-:S03]  /*03b0*/  DFMA R26, R16, R18, R26 ;  /* 0x00000012101a722b */ /* 0x020fc6000000001a */
        /* <DEDUP_REMOVED lines=26> */
[----:B------:R-:W-:-:S04]  /*0560*/  UIADD3 UR4, UPT, UPT, UR4, 0x10, URZ ;  /* 0x0000001004047890 */ /* 0x000fc8000fffe0ff */
[----:B------:R-:W-:Y:S01]  /*0570*/  UISETP.NE.AND UP0, UPT, UR4, 0x400, UPT ;  /* 0x000004000400788c */ /* 0x000fe2000bf05270 */
[----:B--2---:R-:W-:Y:S01]  /*0580*/  DFMA R12, R14, R12, R26 ;  /* 0x0000000c0e0c722b */ /* 0x004fe2000000001a */
[----:B------:R-:W-:-:S04]  /*0590*/  IADD3 R14, P0, PT, R6, 0x80, RZ ;  /* 0x00000080060e7810 */ /* 0x000fc80007f1e0ff */
[----:B------:R-:W-:-:S03]  /*05a0*/  IADD3.X R15, PT, PT, RZ, R7, RZ, P0, !PT ;  /* 0x00000007ff0f7210 */ /* 0x000fc600007fe4ff */
[----:B---3--:R-:W-:Y:S01]  /*05b0*/  DFMA R4, R4, R8, R12 ;  /* 0x000000080404722b */ /* 0x008fe2000000000c */
[----:B------:R-:W-:-:S05]  /*05c0*/  IADD3 R8, P1, PT, R10, 0x80, RZ ;  /* 0x000000800a087810 */ /* 0x000fca0007f3e0ff */
[----:B------:R-:W-:Y:S02]  /*05d0*/  IMAD.X R9, RZ, RZ, R11, P1 ;  /* 0x000000ffff097224 */ /* 0x000fe400008e060b */
[----:B----4-:R-:W-:-:S08]  /*05e0*/  DFMA R4, R22, R24, R4 ;  /* 0x000000181604722b */ /* 0x010fd00000000004 */
[----:B-----5:R-:W-:Y:S01]  /*05f0*/  DFMA R12, R16, R18, R4 ;  /* 0x00000012100c722b */ /* 0x020fe20000000004 */
[----:B------:R-:W-:Y:S10]  /*0600*/  BRA.U UP0, `(.L_x_0) ;  /* 0xfffffffd00147547 */ /* 0x000ff4000b83ffff */
[----:B------:R-:W0:Y:S02]  /*0610*/  LDC.64 R4, c[0x0][0x388] ;  /* 0x0000e200ff047b82 */ /* 0x000e240000000a00 */
[----:B0-----:R-:W-:-:S06]  /*0620*/  IMAD.WIDE.U32 R4, R20, 0x8, R4 ;  /* 0x0000000814047825 */ /* 0x001fcc00078e0004 */
[----:B------:R-:W2:Y:S01]  /*0630*/  LDG.E.64.CONSTANT R4, desc[UR10][R4.64] ;  /* 0x0000000a04047981 */ /* 0x000ea2000c1e9b00 */
[----:B------:R-:W-:Y:S01]  /*0640*/  IMAD.MOV.U32 R6, RZ, RZ, 0x652b82fe ;  /* 0x652b82feff067424 */ /* 0x000fe200078e00ff */
[----:B------:R-:W-:Y:S01]  /*0650*/  UMOV UR4, 0xfefa39ef ;  /* 0xfefa39ef00047882 */ /* 0x000fe20000000000 */
[----:B------:R-:W-:Y:S01]  /*0660*/  IMAD.MOV.U32 R7, RZ, RZ, 0x3ff71547 ;  /* 0x3ff71547ff077424 */ /* 0x000fe200078e00ff */
[----:B------:R-:W-:Y:S01]  /*0670*/  UMOV UR5, 0x3fe62e42 ;  /* 0x3fe62e4200057882 */ /* 0x000fe20000000000 */
[----:B------:R-:W-:Y:S01]  /*0680*/  BSSY.RECONVERGENT B0, `(.L_x_1) ;  /* 0x000004a000007945 */ /* 0x000fe20003800200 */
[----:B--2---:R-:W-:-:S08]  /*0690*/  DMUL R12, R12, R4 ;  /* 0x000000040c0c7228 */ /* 0x004fd00000000000 */
[C---:B------:R-:W-:Y:S02]  /*06a0*/  DFMA R6, R12.reuse, R6, 6.75539944105574400000e+15 ;  /* 0x433800000c06742b */ /* 0x040fe40000000006 */
[----:B------:R-:W-:Y:S01]  /*06b0*/  DSETP.GEU.AND P2, PT, R12, RZ, PT ;  /* 0x000000ff0c00722a */ /* 0x000fe20003f4e000 */
[C---:B------:R-:W-:Y:S02]  /*06c0*/  FSETP.GEU.AND P1, PT, |R13|.reuse, 4.1917929649353027344, PT ;  /* 0x4086232b0d00780b */ /* 0x040fe40003f2e200 */
[----:B------:R-:W-:-:S03]  /*06d0*/  FSETP.GEU.AND P0, PT, |R13|, 4.2275390625, PT ;  /* 0x408748000d00780b */ /* 0x000fc60003f0e200 */
[----:B------:R-:W-:Y:S02]  /*06e0*/  DADD R8, R6, -6.75539944105574400000e+15 ;  /* 0xc338000006087429 */ /* 0x000fe40000000000 */
[----:B------:R-:W-:-:S04]  /*06f0*/  LEA.HI R7, R6, R6, RZ, 0x1 ;  /* 0x0000000606077211 */ /* 0x000fc800078f08ff */
[----:B------:R-:W-:Y:S02]  /*0700*/  SHF.R.S32.HI R7, RZ, 0x1, R7 ;  /* 0x00000001ff077819 */ /* 0x000fe40000011407 */
[----:B------:R-:W-:Y:S01]  /*0710*/  DFMA R10, R8, -UR4, R12 ;  /* 0x80000004080a7c2b */ /* 0x000fe2000800000c */
[----:B------:R-:W-:Y:S01]  /*0720*/  UMOV UR4, 0x3b39803f ;  /* 0x3b39803f00047882 */ /* 0x000fe20000000000 */
[----:B------:R-:W-:Y:S01]  /*0730*/  UMOV UR5, 0x3c7abc9e ;  /* 0x3c7abc9e00057882 */ /* 0x000fe20000000000 */
[----:B------:R-:W-:-:S05]  /*0740*/  IMAD.IADD R16, R6, 0x1, -R7 ;  /* 0x0000000106107824 */ /* 0x000fca00078e0a07 */
[----:B------:R-:W-:Y:S01]  /*0750*/  DFMA R8, R8, -UR4, R10 ;  /* 0x8000000408087c2b */ /* 0x000fe2000800000a */
[----:B------:R-:W-:Y:S01]  /*0760*/  UMOV UR4, 0x69ce2bdf ;  /* 0x69ce2bdf00047882 */ /* 0x000fe20000000000 */
[----:B------:R-:W-:Y:S01]  /*0770*/  MOV R10, 0xfca213ea ;  /* 0xfca213ea000a7802 */ /* 0x000fe20000000f00 */
[----:B------:R-:W-:Y:S01]  /*0780*/  IMAD.MOV.U32 R11, RZ, RZ, 0x3e928af3 ;  /* 0x3e928af3ff0b7424 */ /* 0x000fe200078e00ff */
[----:B------:R-:W-:Y:S01]  /*0790*/  UMOV UR5, 0x3e5ade15 ;  /* 0x3e5ade1500057882 */ /* 0x000fe20000000000 */
[----:B------:R-:W-:Y:S02]  /*07a0*/  LEA R17, R16, 0x3ff00000, 0x14 ;  /* 0x3ff0000010117811 */ /* 0x000fe400078ea0ff */
[----:B------:R-:W-:Y:S02]  /*07b0*/  MOV R16, RZ ;  /* 0x000000ff00107202 */ /* 0x000fe40000000f00 */
[----:B------:R-:W-:Y:S01]  /*07c0*/  DFMA R10, R8, UR4, R10 ;  /* 0x00000004080a7c2b */ /* 0x000fe2000800000a */
[----:B------:R-:W-:Y:S01]  /*07d0*/  UMOV UR4, 0x62401315 ;  /* 0x6240131500047882 */ /* 0x000fe20000000000 */
[----:B------:R-:W-:-:S06]  /*07e0*/  UMOV UR5, 0x3ec71dee ;  /* 0x3ec71dee00057882 */ /* 0x000fcc0000000000 */
[----:B------:R-:W-:Y:S01]  /*07f0*/  DFMA R10, R8, R10, UR4 ;  /* 0x00000004080a7e2b */ /* 0x000fe2000800000a */
        /* <DEDUP_REMOVED lines=21> */
[----:B------:R-:W-:-:S07]  /*0950*/  UMOV UR4, URZ ;  /* 0x000000ff00047c82 */ /* 0x000fce0008000000 */
[----:B------:R-:W-:-:S08]  /*0960*/  DFMA R10, R8, R10, 1 ;  /* 0x3ff00000080a742b */ /* 0x000fd0000000000a */
[----:B------:R-:W-:Y:S02]  /*0970*/  DFMA R8, R8, R10, 1 ;  /* 0x3ff000000808742b */ /* 0x000fe4000000000a */
[----:B------:R-:W-:-:S08]  /*0980*/  DADD R10, R12, +INF ;  /* 0x7ff000000c0a7429 */ /* 0x000fd00000000000 */
[--C-:B------:R-:W-:Y:S02]  /*0990*/  IMAD R15, R7, 0x100000, R9.reuse ;  /* 0x00100000070f7824 */ /* 0x100fe400078e0209 */
[----:B------:R-:W-:Y:S01]  /*09a0*/  IMAD.MOV.U32 R14, RZ, RZ, R8 ;  /* 0x000000ffff0e7224 */ /* 0x000fe200078e0008 */
[----:B------:R-:W-:Y:S01]  /*09b0*/  FSEL R7, R10, RZ, P2 ;  /* 0x000000ff0a077208 */ /* 0x000fe20001000000 */
[----:B------:R-:W-:Y:S01]  /*09c0*/  IMAD R9, R6, 0x100000, R9 ;  /* 0x0010000006097824 */ /* 0x000fe200078e0209 */
[----:B------:R-:W-:-:S03]  /*09d0*/  FSEL R11, R11, RZ, P2 ;  /* 0x000000ff0b0b7208 */ /* 0x000fc60001000000 */
[----:B------:R-:W-:-:S10]  /*09e0*/  DMUL R14, R14, R16 ;  /* 0x000000100e0e7228 */ /* 0x000fd40000000000 */
[----:B------:R-:W-:Y:S02]  /*09f0*/  FSEL R7, R7, R14, P0 ;  /* 0x0000000e07077208 */ /* 0x000fe40000000000 */
[----:B------:R-:W-:Y:S02]  /*0a00*/  @P1 FSEL R9, R11, R15, P0 ;  /* 0x0000000f0b091208 */ /* 0x000fe40000000000 */
[----:B------:R-:W-:-:S06]  /*0a10*/  FSEL R8, R8, R7, !P1 ;  /* 0x0000000708087208 */ /* 0x000fcc0004800000 */
[----:B------:R-:W-:-:S06]  /*0a20*/  DADD R12, R8, 1 ;  /* 0x3ff00000080c7429 */ /* 0x000fcc0000000000 */
[----:B------:R-:W0:Y:S04]  /*0a30*/  MUFU.RCP64H R7, R13 ;  /* 0x0000000d00077308 */ /* 0x000e280000001800 */
[----:B------:R-:W-:-:S05]  /*0a40*/  VIADD R6, R13, 0x300402 ;  /* 0x003004020d067836 */ /* 0x000fca0000000000 */
[----:B------:R-:W-:Y:S01]  /*0a50*/  FSETP.GEU.AND P0, PT, |R6|, 5.8789094863358348022e-39, PT ;  /* 0x004004020600780b */ /* 0x000fe20003f0e200 */
[----:B0-----:R-:W-:-:S08]  /*0a60*/  DFMA R8, -R12, R6, 1 ;  /* 0x3ff000000c08742b */ /* 0x001fd00000000106 */
[----:B------:R-:W-:-:S08]  /*0a70*/  DFMA R8, R8, R8, R8 ;  /* 0x000000080808722b */ /* 0x000fd00000000008 */
[----:B------:R-:W-:-:S08]  /*0a80*/  DFMA R8, R6, R8, R6 ;  /* 0x000000080608722b */ /* 0x000fd00000000006 */
[----:B------:R-:W-:-:S08]  /*0a90*/  DFMA R10, -R12, R8, 1 ;  /* 0x3ff000000c0a742b */ /* 0x000fd00000000108 */
[----:B------:R-:W-:Y:S01]  /*0aa0*/  DFMA R8, R8, R10, R8 ;  /* 0x0000000a0808722b */ /* 0x000fe20000000008 */
[----:B------:R-:W-:Y:S10]  /*0ab0*/  @P0 BRA `(.L_x_2) ;  /* 0x0000000000180947 */ /* 0x000ff40003800000 */
[----:B------:R-:W-:Y:S02]  /*0ac0*/  LOP3.LUT R6, R13, 0x7fffffff, RZ, 0xc0, !PT ;  /* 0x7fffffff0d067812 */ /* 0x000fe400078ec0ff */
[----:B------:R-:W-:Y:S02]  /*0ad0*/  MOV R8, 0xb00 ;  /* 0x00000b0000087802 */ /* 0x000fe40000000f00 */
[----:B------:R-:W-:-:S07]  /*0ae0*/  IADD3 R9, PT, PT, R6, -0x100000, RZ ;  /* 0xfff0000006097810 */ /* 0x000fce0007ffe0ff */
[----:B------:R-:W-:Y:S05]  /*0af0*/  CALL.REL.NOINC `($__internal_0_$__cuda_sm20_dblrcp_rn_slowpath_v3) ;  /* 0x00000004004c7944 */ /* 0x000fea0003c00000 */
[----:B------:R-:W-:Y:S02]  /*0b00*/  IMAD.MOV.U32 R8, RZ, RZ, R10 ;  /* 0x000000ffff087224 */ /* 0x000fe400078e000a */
[----:B------:R-:W-:-:S07]  /*0b10*/  IMAD.MOV.U32 R9, RZ, RZ, R11 ;  /* 0x000000ffff097224 */ /* 0x000fce00078e000b */
.L_x_2:
[----:B------:R-:W-:Y:S05]  /*0b20*/  BSYNC.RECONVERGENT B0 ;  /* 0x0000000000007941 */ /* 0x000fea0003800200 */
.L_x_1:
[----:B------:R-:W0:Y:S01]  /*0b30*/  LDCU.128 UR12, c[0x0][0x390] ;  /* 0x00007200ff0c77ac */ /* 0x000e220008000c00 */
[----:B------:R-:W-:Y:S01]  /*0b40*/  DMUL R4, R4, R8 ;  /* 0x0000000804047228 */ /* 0x000fe20000000000 */
[----:B------:R-:W-:Y:S01]  /*0b50*/  IADD3 R6, P1, PT, R2, 0x10, RZ ;  /* 0x0000001002067810 */ /* 0x000fe20007f3e0ff */
[----:B------:R-:W1:Y:S01]  /*0b60*/  LDCU.64 UR8, c[0x0][0x3a0] ;  /* 0x00007400ff0877ac */ /* 0x000e620008000a00 */
[----:B------:R-:W-:-:S03]  /*0b70*/  MOV R10, R0 ;  /* 0x00000000000a7202 */ /* 0x000fc60000000f00 */
[----:B------:R-:W-:Y:S01]  /*0b80*/  IMAD.X R7, RZ, RZ, R3, P1 ;  /* 0x000000ffff077224 */ /* 0x000fe200008e0603 */
[----:B0-----:R-:W-:Y:S01]  /*0b90*/  UIADD3 UR7, UP0, UPT, UR14, 0x10, URZ ;  /* 0x000000100e077890 */ /* 0x001fe2000ff1e0ff */
[----:B------:R-:W-:Y:S01]  /*0ba0*/  LEA R8, P0, R20, UR12, 0x3 ;  /* 0x0000000c14087c11 */ /* 0x000fe2000f8018ff */
[----:B-1----:R-:W-:-:S03]  /*0bb0*/  UIADD3 UR5, UP1, UPT, UR8, 0x8000, URZ ;  /* 0x0000800008057890 */ /* 0x002fc6000ff3e0ff */
[----:B------:R-:W-:Y:S01]  /*0bc0*/  LEA.HI.X R9, R20, UR13, RZ, 0x3, P0 ;  /* 0x0000000d14097c11 */ /* 0x000fe200080f1cff */
[----:B------:R-:W-:Y:S01]  /*0bd0*/  UIADD3.X UR8, UPT, UPT, URZ, UR15, URZ, UP0, !UPT ;  /* 0x0000000fff087290 */ /* 0x000fe200087fe4ff */
[----:B------:R-:W-:Y:S01]  /*0be0*/  IADD3 R8, P0, PT, R8, 0x20000, RZ ;  /* 0x0002000008087810 */ /* 0x000fe20007f1e0ff */
[----:B------:R-:W-:Y:S01]  /*0bf0*/  IMAD.U32 R2, RZ, RZ, UR7 ;  /* 0x00000007ff027e24 */ /* 0x000fe2000f8e00ff */
[----:B------:R-:W-:-:S03]  /*0c00*/  UIADD3.X UR6, UPT, UPT, URZ, UR9, URZ, UP1, !UPT ;  /* 0x00000009ff067290 */ /* 0x000fc60008ffe4ff */
[----:B------:R-:W-:Y:S02]  /*0c10*/  IMAD.X R9, RZ, RZ, R9, P0 ;  /* 0x000000ffff097224 */ /* 0x000fe400000e0609 */
[----:B------:R-:W-:-:S07]  /*0c20*/  IMAD.U32 R3, RZ, RZ, UR8 ;  /* 0x00000008ff037e24 */ /* 0x000fce000f8e00ff */
.L_x_3:
[----:B-1----:R-:W2:Y:S04]  /*0c30*/  LDG.E.64.CONSTANT R12, desc[UR10][R2.64+-0x10] ;  /* 0xfffff00a020c7981 */ /* 0x002ea8000c1e9b00 */
[----:B------:R-:W2:Y:S04]  /*0c40*/  LDG.E.64 R14, desc[UR10][R8.64+-0x20000] ;  /* 0xfe00000a080e7981 */ /* 0x000ea8000c1e1b00 */
[----:B------:R-:W3:Y:S04]  /*0c50*/  LDG.E.64.CONSTANT R16, desc[UR10][R6.64+-0x10] ;  /* 0xfffff00a06107981 */ /* 0x000ee8000c1e9b00 */
[----:B------:R-:W4:Y:S04]  /*0c60*/  LDG.E.64.CONSTANT R22, desc[UR10][R6.64+-0x8] ;  /* 0xfffff80a06167981 */ /* 0x000f28000c1e9b00 */
[----:B------:R-:W5:Y:S01]  /*0c70*/  LDG.E.64.CONSTANT R24, desc[UR10][R6.64] ;  /* 0x0000000a06187981 */ /* 0x000f62000c1e9b00 */
[----:B--2---:R-:W-:-:S02]  /*0c80*/  DADD R14, R12, -R14 ;  /* 0x000000000c0e7229 */ /* 0x004fc4000000080e */
[----:B---3--:R-:W-:Y:S01]  /*0c90*/  DFMA R16, R4, -R16, R12 ;  /* 0x800000100410722b */ /* 0x008fe2000000000c */
[----:B------:R-:W-:Y:S01]  /*0ca0*/  MOV R12, UR5 ;  /* 0x00000005000c7c02 */ /* 0x000fe20008000f00 */
[----:B------:R-:W-:-:S04]  /*0cb0*/  IMAD.U32 R13, RZ, RZ, UR6 ;  /* 0x00000006ff0d7e24 */ /* 0x000fc8000f8e00ff */
[----:B------:R-:W-:Y:S02]  /*0cc0*/  IMAD.WIDE R12, R10, 0x8, R12 ;  /* 0x000000080a0c7825 */ /* 0x000fe400078e020c */
[----:B------:R-:W-:Y:S02]  /*0cd0*/  DFMA R14, R16, -0.5, R14 ;  /* 0xbfe00000100e782b */ /* 0x000fe4000000000e */
[----:B------:R-:W4:Y:S05]  /*0ce0*/  LDG.E.64.CONSTANT R16, desc[UR10][R2.64+-0x8] ;  /* 0xfffff80a02107981 */ /* 0x000f2a000c1e9b00 */
[----:B------:R0:W-:Y:S04]  /*0cf0*/  STG.E.64 desc[UR10][R12.64+-0x8000], R14 ;  /* 0xff80000e0c007986 */ /* 0x0001e8000c101b0a */
[----:B------:R-:W2:Y:S04]  /*0d00*/  LDG.E.64 R18, desc[UR10][R8.64+-0x10000] ;  /* 0xff00000a08127981 */ /* 0x000ea8000c1e1b00 */
[----:B0-----:R0:W3:Y:S01]  /*0d10*/  LDG.E.64.CONSTANT R14, desc[UR10][R2.64+0x8] ;  /* 0x0000080a020e7981 */ /* 0x0010e2000c1e9b00 */
[----:B----4-:R-:W-:-:S02]  /*0d20*/  DFMA R22, R4, -R22, R16 ;  /* 0x800000160416722b */ /* 0x010fc40000000010 */
[----:B--2---:R-:W-:Y:S01]  /*0d30*/  DADD R18, R16, -R18 ;  /* 0x0000000010127229 */ /* 0x004fe20000000812 */
[----:B------:R-:W5:Y:S07]  /*0d40*/  LDG.E.64.CONSTANT R16, desc[UR10][R2.64] ;  /* 0x0000000a02107981 */ /* 0x000f6e000c1e9b00 */
[----:B------:R-:W-:-:S07]  /*0d50*/  DFMA R18, R22, -0.5, R18 ;  /* 0xbfe000001612782b */ /* 0x000fce0000000012 */
[----:B------:R1:W-:Y:S04]  /*0d60*/  STG.E.64 desc[UR10][R12.64+-0x4000], R18 ;  /* 0xffc000120c007986 */ /* 0x0003e8000c101b0a */
[----:B------:R-:W2:Y:S01]  /*0d70*/  LDG.E.64 R22, desc[UR10][R8.64] ;  /* 0x0000000a08167981 */ /* 0x000ea2000c1e1b00 */
[----:B-----5:R-:W-:Y:S02]  /*0d80*/  DFMA R24, R4, -R24, R16 ;  /* 0x800000180418722b */ /* 0x020fe40000000010 */
[----:B--2---:R-:W-:-:S08]  /*0d90*/  DADD R22, R16, -R22 ;  /* 0x0000000010167229 */ /* 0x004fd00000000816 */
[----:B------:R-:W-:Y:S01]  /*0da0*/  DFMA R22, R24, -0.5, R22 ;  /* 0xbfe000001816782b */ /* 0x000fe20000000016 */
[----:B------:R2:W3:Y:S06]  /*0db0*/  LDG.E.64.CONSTANT R24, desc[UR10][R6.64+0x8] ;  /* 0x0000080a06187981 */ /* 0x0004ec000c1e9b00 */
[----:B------:R1:W-:Y:S04]  /*0dc0*/  STG.E.64 desc[UR10][R12.64], R22 ;  /* 0x000000160c007986 */ /* 0x0003e8000c101b0a */
[----:B------:R4:W5:Y:S01]  /*0dd0*/  LDG.E.64 R16, desc[UR10][R8.64+0x10000] ;  /* 0x0100000a08107981 */ /* 0x000962000c1e1b00 */
[----:B------:R-:W-:-:S04]  /*0de0*/  UIADD3 UR4, UPT, UPT, UR4, 0x4, URZ ;  /* 0x0000000404047890 */ /* 0x000fc8000fffe0ff */
[----:B------:R-:W-:Y:S01]  /*0df0*/  UISETP.NE.AND UP0, UPT, UR4, 0x400, UPT ;  /* 0x000004000400788c */ /* 0x000fe2000bf05270 */
[----:B0-----:R-:W-:Y:S02]  /*0e00*/  IADD3 R2, P0, PT, R2, 0x20, RZ ;  /* 0x0000002002027810 */ /* 0x001fe40007f1e0ff */
[----:B--2---:R-:W-:Y:S02]  /*0e10*/  IADD3 R6, P2, PT, R6, 0x20, RZ ;  /* 0x0000002006067810 */ /* 0x004fe40007f5e0ff */
[----:B----4-:R-:W-:Y:S01]  /*0e20*/  IADD3 R8, P1, PT, R8, 0x40000, RZ ;  /* 0x0004000008087810 */ /* 0x010fe20007f3e0ff */
[----:B------:R-:W-:Y:S01]  /*0e30*/  IMAD.X R3, RZ, RZ, R3, P0 ;  /* 0x000000ffff037224 */ /* 0x000fe200000e0603 */
[----:B------:R-:W-:Y:S01]  /*0e40*/  IADD3.X R7, PT, PT, RZ, R7, RZ, P2, !PT ;  /* 0x00000007ff077210 */ /* 0x000fe200017fe4ff */
[----:B------:R-:W-:Y:S02]  /*0e50*/  VIADD R10, R10, 0x2000 ;  /* 0x000020000a0a7836 */ /* 0x000fe40000000000 */
[----:B------:R-:W-:Y:S01]  /*0e60*/  IMAD.X R9, RZ, RZ, R9, P1 ;  /* 0x000000ffff097224 */ /* 0x000fe200008e0609 */
[----:B---3--:R-:W-:-:S02]  /*0e70*/  DFMA R24, R4, -R24, R14 ;  /* 0x800000180418722b */ /* 0x008fc4000000000e */
[----:B-----5:R-:W-:-:S08]  /*0e80*/  DADD R16, R14, -R16 ;  /* 0x000000000e107229 */ /* 0x020fd00000000810 */
[----:B------:R-:W-:-:S07]  /*0e90*/  DFMA R16, R24, -0.5, R16 ;  /* 0xbfe000001810782b */ /* 0x000fce0000000010 */
[----:B------:R1:W-:Y:S01]  /*0ea0*/  STG.E.64 desc[UR10][R12.64+0x4000], R16 ;  /* 0x004000100c007986 */ /* 0x0003e2000c101b0a */
[----:B------:R-:W-:Y:S05]  /*0eb0*/  BRA.U UP0, `(.L_x_3) ;  /* 0xfffffffd005c7547 */ /* 0x000fea000b83ffff */
[----:B------:R-:W-:-:S07]  /*0ec0*/  IMAD.MOV.U32 R11, RZ, RZ, RZ ;  /* 0x000000ffff0b7224 */ /* 0x000fce00078e00ff */
.L_x_6:
[----:B0-----:R-:W0:Y:S01]  /*0ed0*/  LDC.64 R2, c[0x0][0x3a0] ;  /* 0x0000e800ff027b82 */ /* 0x001e220000000a00 */
[C---:B------:R-:W-:Y:S01]  /*0ee0*/  IMAD R7, R11.reuse, 0x800, R0 ;  /* 0x000008000b077824 */ /* 0x040fe200078e0200 */
[----:B------:R-:W-:-:S06]  /*0ef0*/  LEA R9, R11, R20, 0xd ;  /* 0x000000140b097211 */ /* 0x000fcc00078e68ff */
[----:B------:R-:W2:Y:S01]  /*0f00*/  LDC.64 R4, c[0x0][0x390] ;  /* 0x0000e400ff047b82 */ /* 0x000ea20000000a00 */
[----:B0-----:R-:W-:-:S06]  /*0f10*/  IMAD.WIDE R2, R7, 0x8, R2 ;  /* 0x0000000807027825 */ /* 0x001fcc00078e0202 */
[----:B------:R-:W5:Y:S01]  /*0f20*/  LDG.E.64 R2, desc[UR10][R2.64] ;  /* 0x0000000a02027981 */ /* 0x000f62000c1e1b00 */
[----:B--2---:R-:W-:-:S05]  /*0f30*/  IMAD.WIDE.U32 R8, R9, 0x8, R4 ;  /* 0x0000000809087825 */ /* 0x004fca00078e0004 */
[----:B------:R0:W5:Y:S01]  /*0f40*/  LDG.E.64 R4, desc[UR10][R8.64] ;  /* 0x0000000a08047981 */ /* 0x000162000c1e1b00 */
[----:B------:R-:W-:Y:S01]  /*0f50*/  VIADD R11, R11, 0x1 ;  /* 0x000000010b0b7836 */ /* 0x000fe20000000000 */
[----:B------:R-:W-:Y:S04]  /*0f60*/  BSSY B0, `(.L_x_4) ;  /* 0x000000a000007945 */ /* 0x000fe80003800000 */
[----:B------:R-:W-:-:S13]  /*0f70*/  ISETP.NE.AND P1, PT, R11, 0x400, PT ;  /* 0x000004000b00780c */ /* 0x000fda0003f25270 */
.L_x_5:
[----:B-----5:R-:W-:Y:S01]  /*0f80*/  DADD R6, R2, R4 ;  /* 0x0000000002067229 */ /* 0x020fe20000000004 */
[----:B------:R-:W-:Y:S09]  /*0f90*/  YIELD ;  /* 0x0000000000007946 */ /* 0x000ff20003800000 */
[----:B------:R-:W2:Y:S02]  /*0fa0*/  ATOMG.E.CAS.64.STRONG.GPU PT, R6, [R8], R4, R6 ;  /* 0x00000004080673a9 */ /* 0x000ea400001ee506 */
[----:B--2---:R-:W-:Y:S01]  /*0fb0*/  ISETP.NE.U32.AND P0, PT, R4, R6, PT ;  /* 0x000000060400720c */ /* 0x004fe20003f05070 */
[----:B------:R-:W-:-:S03]  /*0fc0*/  IMAD.MOV.U32 R4, RZ, RZ, R6 ;  /* 0x000000ffff047224 */ /* 0x000fc600078e0006 */
[-C--:B------:R-:W-:Y:S02]  /*0fd0*/  ISETP.NE.AND.EX P0, PT, R5, R7.reuse, PT, P0 ;  /* 0x000000070500720c */ /* 0x080fe40003f05300 */
[----:B------:R-:W-:-:S11]  /*0fe0*/  MOV R5, R7 ;  /* 0x0000000700057202 */ /* 0x000fd60000000f00 */
[----:B------:R-:W-:Y:S05]  /*0ff0*/  @P0 BRA `(.L_x_5) ;  /* 0xfffffffc00e00947 */ /* 0x000fea000383ffff */
[----:B------:R-:W-:Y:S05]  /*1000*/  BSYNC B0 ;  /* 0x0000000000007941 */ /* 0x000fea0003800000 */
.L_x_4:
[----:B------:R-:W-:Y:S05]  /*1010*/  @P1 BRA `(.L_x_6) ;  /* 0xfffffffc00ac1947 */ /* 0x000fea000383ffff */
[----:B------:R-:W-:Y:S05]  /*1020*/  EXIT ;  /* 0x000000000000794d */ /* 0x000fea0003800000 */
        .weak           $__internal_0_$__cuda_sm20_dblrcp_rn_slowpath_v3
        .type           $__internal_0_$__cuda_sm20_dblrcp_rn_slowpath_v3,@function
        .size           $__internal_0_$__cuda_sm20_dblrcp_rn_slowpath_v3,(.L_x_73 - $__internal_0_$__cuda_sm20_dblrcp_rn_slowpath_v3)
$__internal_0_$__cuda_sm20_dblrcp_rn_slowpath_v3:
[----:B------:R-:W-:Y:S01]  /*1030*/  IMAD.MOV.U32 R6, RZ, RZ, R12 ;  /* 0x000000ffff067224 */ /* 0x000fe200078e000c */
[----:B------:R-:W-:Y:S01]  /*1040*/  BSSY.RECONVERGENT B1, `(.L_x_7) ;  /* 0x0000026000017945 */ /* 0x000fe20003800200 */
[----:B------:R-:W-:-:S06]  /*1050*/  IMAD.MOV.U32 R7, RZ, RZ, R13 ;  /* 0x000000ffff077224 */ /* 0x000fcc00078e000d */
[----:B------:R-:W-:-:S14]  /*1060*/  DSETP.GTU.AND P0, PT, |R6|, +INF , PT ;  /* 0x7ff000000600742a */ /* 0x000fdc0003f0c200 */
[----:B------:R-:W-:Y:S05]  /*1070*/  @P0 BRA `(.L_x_8) ;  /* 0x0000000000800947 */ /* 0x000fea0003800000 */
[----:B------:R-:W-:-:S04]  /*1080*/  LOP3.LUT R12, R13, 0x7fffffff, RZ, 0xc0, !PT ;  /* 0x7fffffff0d0c7812 */ /* 0x000fc800078ec0ff */
[----:B------:R-:W-:-:S04]  /*1090*/  IADD3 R10, PT, PT, R12, -0x1, RZ ;  /* 0xffffffff0c0a7810 */ /* 0x000fc80007ffe0ff */
[----:B------:R-:W-:-:S13]  /*10a0*/  ISETP.GE.U32.AND P0, PT, R10, 0x7fefffff, PT ;  /* 0x7fefffff0a00780c */ /* 0x000fda0003f06070 */
[----:B------:R-:W-:Y:S01]  /*10b0*/  @P0 LOP3.LUT R11, R7, 0x7ff00000, RZ, 0x3c, !PT ;  /* 0x7ff00000070b0812 */ /* 0x000fe200078e3cff */
[----:B------:R-:W-:Y:S01]  /*10c0*/  @P0 IMAD.MOV.U32 R10, RZ, RZ, RZ ;  /* 0x000000ffff0a0224 */ /* 0x000fe200078e00ff */
[----:B------:R-:W-:Y:S06]  /*10d0*/  @P0 BRA `(.L_x_9) ;  /* 0x0000000000700947 */ /* 0x000fec0003800000 */
[----:B------:R-:W-:-:S13]  /*10e0*/  ISETP.GE.U32.AND P0, PT, R12, 0x1000001, PT ;  /* 0x010000010c00780c */ /* 0x000fda0003f06070 */
[----:B------:R-:W-:Y:S05]  /*10f0*/  @!P0 BRA `(.L_x_10) ;  /* 0x0000000000388947 */ /* 0x000fea0003800000 */
[----:B------:R-:W-:Y:S01]  /*1100*/  VIADD R11, R7, 0xc0200000 ;  /* 0xc0200000070b7836 */ /* 0x000fe20000000000 */
[----:B------:R-:W-:Y:S01]  /*1110*/  MOV R10, R6 ;  /* 0x00000006000a7202 */ /* 0x000fe20000000f00 */
[----:B------:R-:W-:Y:S02]  /*1120*/  IMAD.MOV.U32 R12, RZ, RZ, R9 ;  /* 0x000000ffff0c7224 */ /* 0x000fe400078e0009 */
[----:B------:R-:W0:Y:S04]  /*1130*/  MUFU.RCP64H R13, R11 ;  /* 0x0000000b000d7308 */ /* 0x000e280000001800 */
[----:B0-----:R-:W-:-:S08]  /*1140*/  DFMA R14, -R10, R12, 1 ;  /* 0x3ff000000a0e742b */ /* 0x001fd0000000010c */
[----:B------:R-:W-:-:S08]  /*1150*/  DFMA R14, R14, R14, R14 ;  /* 0x0000000e0e0e722b */ /* 0x000fd0000000000e */
[----:B------:R-:W-:-:S08]  /*1160*/  DFMA R14, R12, R14, R12 ;  /* 0x0000000e0c0e722b */ /* 0x000fd0000000000c */
[----:B------:R-:W-:-:S08]  /*1170*/  DFMA R12, -R10, R14, 1 ;  /* 0x3ff000000a0c742b */ /* 0x000fd0000000010e */
[----:B------:R-:W-:-:S08]  /*1180*/  DFMA R12, R14, R12, R14 ;  /* 0x0000000c0e0c722b */ /* 0x000fd0000000000e */
[----:B------:R-:W-:-:S08]  /*1190*/  DMUL R12, R12, 2.2250738585072013831e-308 ;  /* 0x001000000c0c7828 */ /* 0x000fd00000000000 */
[----:B------:R-:W-:-:S08]  /*11a0*/  DFMA R6, -R6, R12, 1 ;  /* 0x3ff000000606742b */ /* 0x000fd0000000010c */
[----:B------:R-:W-:-:S08]  /*11b0*/  DFMA R6, R6, R6, R6 ;  /* 0x000000060606722b */ /* 0x000fd00000000006 */
[----:B------:R-:W-:Y:S01]  /*11c0*/  DFMA R10, R12, R6, R12 ;  /* 0x000000060c0a722b */ /* 0x000fe2000000000c */
[----:B------:R-:W-:Y:S10]  /*11d0*/  BRA `(.L_x_9) ;  /* 0x0000000000307947 */ /* 0x000ff40003800000 */
.L_x_10:
[----:B------:R-:W-:Y:S01]  /*11e0*/  DMUL R6, R6, 8.11296384146066816958e+31 ;  /* 0x4690000006067828 */ /* 0x000fe20000000000 */
[----:B------:R-:W-:-:S05]  /*11f0*/  IMAD.MOV.U32 R10, RZ, RZ, R9 ;  /* 0x000000ffff0a7224 */ /* 0x000fca00078e0009 */
[----:B------:R-:W0:Y:S02]  /*1200*/  MUFU.RCP64H R11, R7 ;  /* 0x00000007000b7308 */ /* 0x000e240000001800 */
[----:B0-----:R-:W-:-:S08]  /*1210*/  DFMA R12, -R6, R10, 1 ;  /* 0x3ff00000060c742b */ /* 0x001fd0000000010a */
[----:B------:R-:W-:-:S08]  /*1220*/  DFMA R12, R12, R12, R12 ;  /* 0x0000000c0c0c722b */ /* 0x000fd0000000000c */
[----:B------:R-:W-:-:S08]  /*1230*/  DFMA R12, R10, R12, R10 ;  /* 0x0000000c0a0c722b */ /* 0x000fd0000000000a */
[----:B------:R-:W-:-:S08]  /*1240*/  DFMA R10, -R6, R12, 1 ;  /* 0x3ff00000060a742b */ /* 0x000fd0000000010c */
[----:B------:R-:W-:-:S08]  /*1250*/  DFMA R10, R12, R10, R12 ;  /* 0x0000000a0c0a722b */ /* 0x000fd0000000000c */
[----:B------:R-:W-:Y:S01]  /*1260*/  DMUL R10, R10, 8.11296384146066816958e+31 ;  /* 0x469000000a0a7828 */ /* 0x000fe20000000000 */
[----:B------:R-:W-:Y:S10]  /*1270*/  BRA `(.L_x_9) ;  /* 0x0000000000087947 */ /* 0x000ff40003800000 */
.L_x_8:
[----:B------:R-:W-:Y:S02]  /*1280*/  LOP3.LUT R11, R7, 0x80000, RZ, 0xfc, !PT ;  /* 0x00080000070b7812 */ /* 0x000fe400078efcff */
[----:B------:R-:W-:-:S07]  /*1290*/  MOV R10, R6 ;  /* 0x00000006000a7202 */ /* 0x000fce0000000f00 */
.L_x_9:
[----:B------:R-:W-:Y:S05]  /*12a0*/  BSYNC.RECONVERGENT B1 ;  /* 0x0000000000017941 */ /* 0x000fea0003800200 */
.L_x_7:
[----:B------:R-:W-:-:S04]  /*12b0*/  IMAD.MOV.U32 R9, RZ, RZ, 0x0 ;  /* 0x00000000ff097424 */ /* 0x000fc800078e00ff */
[----:B------:R-:W-:Y:S05]  /*12c0*/  RET.REL.NODEC R8 `(_Z7zUpdatePKdS0_PdS1_S1_P17curandStateXORWOW) ;  /* 0xffffffec084c7950 */ /* 0x000fea0003c3ffff */
.L_x_11:
[----:B------:R-:W-:-:S00]  /*12d0*/  BRA `(.L_x_11) ;  /* 0xfffffffc00fc7947 */ /* 0x000fc0000383ffff */
[----:B------:R-:W-:-:S00]  /*12e0*/  NOP ;  /* 0x0000000000007918 */ /* 0x000fc00000000000 */
        /* <DEDUP_REMOVED lines=9> */
.L_x_73:


//--------------------- .text._Z20parallel_sum_dividedPKdPdid --------------------------
	.section	.text._Z20parallel_sum_dividedPKdPdid,"ax",@progbits
	.align	128
        .global         _Z20parallel_sum_dividedPKdPdid
        .type           _Z20parallel_sum_dividedPKdPdid,@function
        .size           _Z20parallel_sum_dividedPKdPdid,(.L_x_74 - _Z20parallel_sum_dividedPKdPdid)
        .other          _Z20parallel_sum_dividedPKdPdid,@"STO_CUDA_ENTRY STV_DEFAULT"
_Z20parallel_sum_dividedPKdPdid:
.text._Z20parallel_sum_dividedPKdPdid:
[----:B------:R-:W-:Y:S01]  /*0000*/  LDC R1, c[0x0][0x37c] ;  /* 0x0000df00ff017b82 */ /* 0x000fe20000000800 */
[----:B------:R-:W0:Y:S01]  /*0010*/  S2R R3, SR_TID.X ;  /* 0x0000000000037919 */ /* 0x000e220000002100 */
[----:B------:R-:W1:Y:S06]  /*0020*/  LDCU UR7, c[0x0][0x390] ;  /* 0x00007200ff0777ac */ /* 0x000e6c0008000800 */
[----:B------:R-:W0:Y:S01]  /*0030*/  S2UR UR4, SR_CTAID.X ;  /* 0x00000000000479c3 */ /* 0x000e220000002500 */
[----:B------:R-:W-:Y:S01]  /*0040*/  CS2R R12, SRZ ;  /* 0x00000000000c7805 */ /* 0x000fe2000001ff00 */
[----:B------:R-:W2:Y:S06]  /*0050*/  LDCU.64 UR12, c[0x0][0x358] ;  /* 0x00006b00ff0c77ac */ /* 0x000eac0008000a00 */
[----:B------:R-:W0:Y:S01]  /*0060*/  LDC R0, c[0x0][0x360] ;  /* 0x0000d800ff007b82 */ /* 0x000e220000000800 */
[----:B-1----:R-:W-:Y:S01]  /*0070*/  UISETP.GE.AND UP0, UPT, UR7, 0x1, UPT ;  /* 0x000000010700788c */ /* 0x002fe2000bf06270 */
[----:B0-----:R-:W-:-:S08]  /*0080*/  IMAD R0, R0, UR4, R3 ;  /* 0x0000000400007c24 */ /* 0x001fd0000f8e0203 */
[----:B--2---:R-:W-:Y:S05]  /*0090*/  BRA.U !UP0, `(.L_x_12) ;  /* 0x0000000508a87547 */ /* 0x004fea000b800000 */
[----:B------:R-:W-:Y:S02]  /*00a0*/  UISETP.GE.U32.AND UP1, UPT, UR7, 0x10, UPT ;  /* 0x000000100700788c */ /* 0x000fe4000bf26070 */
[----:B------:R-:W-:Y:S01]  /*00b0*/  IMAD R21, R0, UR7, RZ ;  /* 0x0000000700157c24 */ /* 0x000fe2000f8e02ff */
[----:B------:R-:W-:Y:S01]  /*00c0*/  ULOP3.LUT UR10, UR7, 0xf, URZ, 0xc0, !UPT ;  /* 0x0000000f070a7892 */ /* 0x000fe2000f8ec0ff */
[----:B------:R-:W-:Y:S01]  /*00d0*/  CS2R R12, SRZ ;  /* 0x00000000000c7805 */ /* 0x000fe2000001ff00 */
[----:B------:R-:W-:Y:S02]  /*00e0*/  UMOV UR4, URZ ;  /* 0x000000ff00047c82 */ /* 0x000fe40008000000 */
[----:B------:R-:W-:Y:S02]  /*00f0*/  UISETP.NE.AND UP0, UPT, UR10, URZ, UPT ;  /* 0x000000ff0a00728c */ /* 0x000fe4000bf05270 */
[----:B------:R-:W-:Y:S09]  /*0100*/  BRA.U !UP1, `(.L_x_13) ;  /* 0x0000000109b87547 */ /* 0x000ff2000b800000 */
[----:B------:R-:W0:Y:S01]  /*0110*/  LDCU.64 UR8, c[0x0][0x380] ;  /* 0x00007000ff0877ac */ /* 0x000e220008000a00 */
[----:B------:R-:W-:Y:S01]  /*0120*/  IMAD.MOV.U32 R20, RZ, RZ, R21 ;  /* 0x000000ffff147224 */ /* 0x000fe200078e0015 */
[----:B------:R-:W-:Y:S01]  /*0130*/  CS2R R12, SRZ ;  /* 0x00000000000c7805 */ /* 0x000fe2000001ff00 */
[----:B------:R-:W-:Y:S02]  /*0140*/  ULOP3.LUT UR4, UR7, 0x7ffffff0, URZ, 0xc0, !UPT ;  /* 0x7ffffff007047892 */ /* 0x000fe4000f8ec0ff */
[----:B0-----:R-:W-:Y:S02]  /*0150*/  UIADD3 UR5, UP1, UPT, UR8, 0x40, URZ ;  /* 0x0000004008057890 */ /* 0x001fe4000ff3e0ff */
[----:B------:R-:W-:Y:S02]  /*0160*/  UIADD3 UR8, UPT, UPT, -UR4, URZ, URZ ;  /* 0x000000ff04087290 */ /* 0x000fe4000fffe1ff */
[----:B------:R-:W-:-:S12]  /*0170*/  UIADD3.X UR6, UPT, UPT, URZ, UR9, URZ, UP1, !UPT ;  /* 0x00000009ff067290 */ /* 0x000fd80008ffe4ff */
.L_x_14:
[----:B------:R-:W-:Y:S02]  /*0180*/  IMAD.U32 R2, RZ, RZ, UR5 ;  /* 0x00000005ff027e24 */ /* 0x000fe4000f8e00ff */
[----:B------:R-:W-:Y:S02]  /*0190*/  IMAD.U32 R3, RZ, RZ, UR6 ;  /* 0x00000006ff037e24 */ /* 0x000fe4000f8e00ff */
[----:B------:R-:W-:-:S05]  /*01a0*/  IMAD.WIDE R2, R20, 0x8, R2 ;  /* 0x0000000814027825 */ /* 0x000fca00078e0202 */
[----:B------:R-:W2:Y:S04]  /*01b0*/  LDG.E.64.CONSTANT R24, desc[UR12][R2.64+-0x40] ;  /* 0xffffc00c02187981 */ /* 0x000ea8000c1e9b00 */
[----:B------:R-:W3:Y:S04]  /*01c0*/  LDG.E.64.CONSTANT R14, desc[UR12][R2.64+-0x38] ;  /* 0xffffc80c020e7981 */ /* 0x000ee8000c1e9b00 */
[----:B------:R-:W4:Y:S04]  /*01d0*/  LDG.E.64.CONSTANT R16, desc[UR12][R2.64+-0x30] ;  /* 0xffffd00c02107981 */ /* 0x000f28000c1e9b00 */
[----:B------:R-:W5:Y:S04]  /*01e0*/  LDG.E.64.CONSTANT R22, desc[UR12][R2.64+-0x28] ;  /* 0xffffd80c02167981 */ /* 0x000f68000c1e9b00 */
[----:B------:R-:W5:Y:S04]  /*01f0*/  LDG.E.64.CONSTANT R18, desc[UR12][R2.64+-0x20] ;  /* 0xffffe00c02127981 */ /* 0x000f68000c1e9b00 */
[----:B------:R-:W5:Y:S04]  /*0200*/  LDG.E.64.CONSTANT R4, desc[UR12][R2.64+-0x18] ;  /* 0xffffe80c02047981 */ /* 0x000f68000c1e9b00 */
[----:B------:R-:W5:Y:S04]  /*0210*/  LDG.E.64.CONSTANT R6, desc[UR12][R2.64+-0x10] ;  /* 0xfffff00c02067981 */ /* 0x000f68000c1e9b00 */
[----:B------:R-:W5:Y:S04]  /*0220*/  LDG.E.64.CONSTANT R8, desc[UR12][R2.64+-0x8] ;  /* 0xfffff80c02087981 */ /* 0x000f68000c1e9b00 */
[----:B------:R-:W5:Y:S04]  /*0230*/  LDG.E.64.CONSTANT R10, desc[UR12][R2.64] ;  /* 0x0000000c020a7981 */ /* 0x000f68000c1e9b00 */
[----:B------:R-:W5:Y:S01]  /*0240*/  LDG.E.64.CONSTANT R26, desc[UR12][R2.64+0x38] ;  /* 0x0000380c021a7981 */ /* 0x000f62000c1e9b00 */
[----:B--2---:R-:W-:-:S03]  /*0250*/  DADD R24, R24, R12 ;  /* 0x0000000018187229 */ /* 0x004fc6000000000c */
[----:B------:R-:W2:Y:S05]  /*0260*/  LDG.E.64.CONSTANT R12, desc[UR12][R2.64+0x8] ;  /* 0x0000080c020c7981 */ /* 0x000eaa000c1e9b00 */
[----:B---3--:R-:W-:Y:S01]  /*0270*/  DADD R24, R24, R14 ;  /* 0x0000000018187229 */ /* 0x008fe2000000000e */
[----:B------:R-:W3:Y:S07]  /*0280*/  LDG.E.64.CONSTANT R14, desc[UR12][R2.64+0x10] ;  /* 0x0000100c020e7981 */ /* 0x000eee000c1e9b00 */
[----:B----4-:R-:W-:Y:S01]  /*0290*/  DADD R24, R24, R16 ;  /* 0x0000000018187229 */ /* 0x010fe20000000010 */
[----:B------:R-:W4:Y:S07]  /*02a0*/  LDG.E.64.CONSTANT R16, desc[UR12][R2.64+0x18] ;  /* 0x0000180c02107981 */ /* 0x000f2e000c1e9b00 */
[----:B-----5:R-:W-:Y:S01]  /*02b0*/  DADD R24, R24, R22 ;  /* 0x0000000018187229 */ /* 0x020fe20000000016 */
[----:B------:R-:W5:Y:S07]  /*02c0*/  LDG.E.64.CONSTANT R22, desc[UR12][R2.64+0x20] ;  /* 0x0000200c02167981 */ /* 0x000f6e000c1e9b00 */
[----:B------:R-:W-:Y:S01]  /*02d0*/  DADD R24, R24, R18 ;  /* 0x0000000018187229 */ /* 0x000fe20000000012 */
[----:B------:R-:W5:Y:S07]  /*02e0*/  LDG.E.64.CONSTANT R18, desc[UR12][R2.64+0x28] ;  /* 0x0000280c02127981 */ /* 0x000f6e000c1e9b00 */
[----:B------:R-:W-:Y:S01]  /*02f0*/  DADD R24, R24, R4 ;  /* 0x0000000018187229 */ /* 0x000fe20000000004 */
[----:B------:R-:W5:Y:S07]  /*0300*/  LDG.E.64.CONSTANT R4, desc[UR12][R2.64+0x30] ;  /* 0x0000300c02047981 */ /* 0x000f6e000c1e9b00 */
[----:B------:R-:W-:-:S08]  /*0310*/  DADD R6, R24, R6 ;  /* 0x0000000018067229 */ /* 0x000fd00000000006 */
[----:B------:R-:W-:-:S08]  /*0320*/  DADD R6, R6, R8 ;  /* 0x0000000006067229 */ /* 0x000fd00000000008 */
[----:B------:R-:W-:Y:S01]  /*0330*/  DADD R6, R6, R10 ;  /* 0x0000000006067229 */ /* 0x000fe2000000000a */
[----:B------:R-:W-:-:S04]  /*0340*/  UIADD3 UR8, UPT, UPT, UR8, 0x10, URZ ;  /* 0x0000001008087890 */ /* 0x000fc8000fffe0ff */
[----:B------:R-:W-:Y:S01]  /*0350*/  UISETP.NE.AND UP1, UPT, UR8, URZ, UPT ;  /* 0x000000ff0800728c */ /* 0x000fe2000bf25270 */
[----:B------:R-:W-:Y:S02]  /*0360*/  VIADD R20, R20, 0x10 ;  /* 0x0000001014147836 */ /* 0x000fe40000000000 */
[----:B--2---:R-:W-:-:S08]  /*0370*/  DADD R6, R6, R12 ;  /* 0x0000000006067229 */ /* 0x004fd0000000000c */
[----:B---3--:R-:W-:-:S08]  /*0380*/  DADD R6, R6, R14 ;  /* 0x0000000006067229 */ /* 0x008fd0000000000e */
[----:B----4-:R-:W-:-:S08]  /*0390*/  DADD R6, R6, R16 ;  /* 0x0000000006067229 */ /* 0x010fd00000000010 */
[----:B-----5:R-:W-:-:S08]  /*03a0*/  DADD R6, R6, R22 ;  /* 0x0000000006067229 */ /* 0x020fd00000000016 */
[----:B------:R-:W-:-:S08]  /*03b0*/  DADD R6, R6, R18 ;  /* 0x0000000006067229 */ /* 0x000fd00000000012 */
[----:B------:R-:W-:-:S08]  /*03c0*/  DADD R4, R6, R4 ;  /* 0x0000000006047229 */ /* 0x000fd00000000004 */
[----:B------:R-:W-:Y:S01]  /*03d0*/  DADD R12, R4, R26 ;  /* 0x00000000040c7229 */ /* 0x000fe2000000001a */
[----:B------:R-:W-:Y:S10]  /*03e0*/  BRA.U UP1, `(.L_x_14) ;  /* 0xfffffffd01647547 */ /* 0x000ff4000b83ffff */
.L_x_13:
[----:B------:R-:W-:Y:S05]  /*03f0*/  BRA.U !UP0, `(.L_x_12) ;  /* 0x0000000108d07547 */ /* 0x000fea000b800000 */
[----:B------:R-:W-:Y:S02]  /*0400*/  UISETP.GE.U32.AND UP0, UPT, UR10, 0x8, UPT ;  /* 0x000000080a00788c */ /* 0x000fe4000bf06070 */
[----:B------:R-:W-:-:S04]  /*0410*/  ULOP3.LUT UR6, UR7, 0x7, URZ, 0xc0, !UPT ;  /* 0x0000000707067892 */ /* 0x000fc8000f8ec0ff */
[----:B------:R-:W-:-:S03]  /*0420*/  UISETP.NE.AND UP1, UPT, UR6, URZ, UPT ;  /* 0x000000ff0600728c */ /* 0x000fc6000bf25270 */
[----:B------:R-:W-:Y:S08]  /*0430*/  BRA.U !UP0, `(.L_x_15) ;  /* 0x0000000108507547 */ /* 0x000ff0000b800000 */
[----:B------:R-:W0:Y:S01]  /*0440*/  LDC.64 R14, c[0x0][0x380] ;  /* 0x0000e000ff0e7b82 */ /* 0x000e220000000a00 */
[----:B------:R-:W-:-:S04]  /*0450*/  VIADD R3, R21, UR4 ;  /* 0x0000000415037c36 */ /* 0x000fc80008000000 */
[----:B0-----:R-:W-:-:S05]  /*0460*/  IMAD.WIDE R14, R3, 0x8, R14 ;  /* 0x00000008030e7825 */ /* 0x001fca00078e020e */
[----:B------:R-:W2:Y:S04]  /*0470*/  LDG.E.64.CONSTANT R16, desc[UR12][R14.64] ;  /* 0x0000000c0e107981 */ /* 0x000ea8000c1e9b00 */
[----:B------:R-:W3:Y:S04]  /*0480*/  LDG.E.64.CONSTANT R18, desc[UR12][R14.64+0x8] ;  /* 0x0000080c0e127981 */ /* 0x000ee8000c1e9b00 */
[----:B------:R-:W4:Y:S04]  /*0490*/  LDG.E.64.CONSTANT R22, desc[UR12][R14.64+0x10] ;  /* 0x0000100c0e167981 */ /* 0x000f28000c1e9b00 */
[----:B------:R-:W5:Y:S04]  /*04a0*/  LDG.E.64.CONSTANT R8, desc[UR12][R14.64+0x18] ;  /* 0x0000180c0e087981 */ /* 0x000f68000c1e9b00 */
[----:B------:R-:W5:Y:S04]  /*04b0*/  LDG.E.64.CONSTANT R6, desc[UR12][R14.64+0x20] ;  /* 0x0000200c0e067981 */ /* 0x000f68000c1e9b00 */
[----:B------:R-:W5:Y:S04]  /*04c0*/  LDG.E.64.CONSTANT R4, desc[UR12][R14.64+0x28] ;  /* 0x0000280c0e047981 */ /* 0x000f68000c1e9b00 */
[----:B------:R-:W5:Y:S04]  /*04d0*/  LDG.E.64.CONSTANT R2, desc[UR12][R14.64+0x30] ;  /* 0x0000300c0e027981 */ /* 0x000f68000c1e9b00 */
[----:B------:R-:W5:Y:S01]  /*04e0*/  LDG.E.64.CONSTANT R10, desc[UR12][R14.64+0x38] ;  /* 0x0000380c0e0a7981 */ /* 0x000f62000c1e9b00 */
[----:B------:R-:W-:Y:S01]  /*04f0*/  UIADD3 UR4, UPT, UPT, UR4, 0x8, URZ ;  /* 0x0000000804047890 */ /* 0x000fe2000fffe0ff */
[----:B--2---:R-:W-:-:S08]  /*0500*/  DADD R16, R12, R16 ;  /* 0x000000000c107229 */ /* 0x004fd00000000010 */
[----:B---3--:R-:W-:-:S08]  /*0510*/  DADD R16, R16, R18 ;  /* 0x0000000010107229 */ /* 0x008fd00000000012 */
[----:B----4-:R-:W-:-:S08]  /*0520*/  DADD R16, R16, R22 ;  /* 0x0000000010107229 */ /* 0x010fd00000000016 */
[----:B-----5:R-:W-:-:S08]  /*0530*/  DADD R8, R16, R8 ;  /* 0x0000000010087229 */ /* 0x020fd00000000008 */
[----:B------:R-:W-:-:S08]  /*0540*/  DADD R6, R8, R6 ;  /* 0x0000000008067229 */ /* 0x000fd00000000006 */
[----:B------:R-:W-:-:S08]  /*0550*/  DADD R4, R6, R4 ;  /* 0x0000000006047229 */ /* 0x000fd00000000004 */
[----:B------:R-:W-:-:S08]  /*0560*/  DADD R2, R4, R2 ;  /* 0x0000000004027229 */ /* 0x000fd00000000002 */
[----:B------:R-:W-:-:S11]  /*0570*/  DADD R12, R2, R10 ;  /* 0x00000000020c7229 */ /* 0x000fd6000000000a */
.L_x_15:
        /* <DEDUP_REMOVED lines=11> */
[----:B------:R-:W5:Y:S01]  /*0630*/  LDG.E.64.CONSTANT R10, desc[UR12][R2.64+0x18] ;  /* 0x0000180c020a7981 */ /* 0x000f62000c1e9b00 */
[----:B------:R-:W-:Y:S01]  /*0640*/  UIADD3 UR4, UPT, UPT, UR4, 0x4, URZ ;  /* 0x0000000404047890 */ /* 0x000fe2000fffe0ff */
[----:B--2---:R-:W-:-:S08]  /*0650*/  DADD R4, R12, R4 ;  /* 0x000000000c047229 */ /* 0x004fd00000000004 */
[----:B---3--:R-:W-:-:S08]  /*0660*/  DADD R4, R4, R6 ;  /* 0x0000000004047229 */ /* 0x008fd00000000006 */
[----:B----4-:R-:W-:-:S08]  /*0670*/  DADD R4, R4, R8 ;  /* 0x0000000004047229 */ /* 0x010fd00000000008 */
[----:B-----5:R-:W-:-:S11]  /*0680*/  DADD R12, R4, R10 ;  /* 0x00000000040c7229 */ /* 0x020fd6000000000a */
.L_x_16:
[----:B------:R-:W-:Y:S05]  /*0690*/  BRA.U !UP1, `(.L_x_12) ;  /* 0x0000000109287547 */ /* 0x000fea000b800000 */
[----:B------:R-:W0:Y:S01]  /*06a0*/  LDC.64 R4, c[0x0][0x380] ;  /* 0x0000e000ff047b82 */ /* 0x000e220000000a00 */
[----:B------:R-:W-:Y:S01]  /*06b0*/  VIADD R21, R21, UR4 ;  /* 0x0000000415157c36 */ /* 0x000fe20008000000 */
[----:B------:R-:W-:-:S12]  /*06c0*/  UIADD3 UR5, UPT, UPT, -UR5, URZ, URZ ;  /* 0x000000ff05057290 */ /* 0x000fd8000fffe1ff */
.L_x_17:
[----:B0-----:R-:W-:-:S06]  /*06d0*/  IMAD.WIDE R2, R21, 0x8, R4 ;  /* 0x0000000815027825 */ /* 0x001fcc00078e0204 */
[----:B------:R-:W2:Y:S01]  /*06e0*/  LDG.E.64.CONSTANT R2, desc[UR12][R2.64] ;  /* 0x0000000c02027981 */ /* 0x000ea2000c1e9b00 */
[----:B------:R-:W-:Y:S01]  /*06f0*/  UIADD3 UR5, UPT, UPT, UR5, 0x1, URZ ;  /* 0x0000000105057890 */ /* 0x000fe2000fffe0ff */
[----:B------:R-:W-:-:S03]  /*0700*/  VIADD R21, R21, 0x1 ;  /* 0x0000000115157836 */ /* 0x000fc60000000000 */
[----:B------:R-:W-:Y:S01]  /*0710*/  UISETP.NE.AND UP0, UPT, UR5, URZ, UPT ;  /* 0x000000ff0500728c */ /* 0x000fe2000bf05270 */
[----:B--2---:R-:W-:-:S08]  /*0720*/  DADD R12, R2, R12 ;  /* 0x00000000020c7229 */ /* 0x004fd0000000000c */
[----:B------:R-:W-:Y:S05]  /*0730*/  BRA.U UP0, `(.L_x_17) ;  /* 0xfffffffd00e47547 */ /* 0x000fea000b83ffff */
.L_x_12:
[----:B------:R-:W0:Y:S01]  /*0740*/  LDCU UR4, c[0x0][0x39c] ;  /* 0x00007380ff0477ac */ /* 0x000e220008000800 */
[----:B------:R-:W1:Y:S01]  /*0750*/  LDC.64 R6, c[0x0][0x398] ;  /* 0x0000e600ff067b82 */ /* 0x000e620000000a00 */
[----:B------:R-:W-:Y:S01]  /*0760*/  IMAD.MOV.U32 R2, RZ, RZ, 0x1 ;  /* 0x00000001ff027424 */ /* 0x000fe200078e00ff */
[----:B------:R-:W-:Y:S01]  /*0770*/  FSETP.GEU.AND P1, PT, |R13|, 6.5827683646048100446e-37, PT ;  /* 0x036000000d00780b */ /* 0x000fe20003f2e200 */
[----:B------:R-:W-:Y:S01]  /*0780*/  BSSY.RECONVERGENT B0, `(.L_x_18) ;  /* 0x0000011000007945 */ /* 0x000fe20003800200 */
[----:B0-----:R-:W1:Y:S03]  /*0790*/  MUFU.RCP64H R3, UR4 ;  /* 0x0000000400037d08 */ /* 0x001e660008001800 */
[----:B-1----:R-:W-:-:S08]  /*07a0*/  DFMA R4, R2, -R6, 1 ;  /* 0x3ff000000204742b */ /* 0x002fd00000000806 */
[----:B------:R-:W-:-:S08]  /*07b0*/  DFMA R4, R4, R4, R4 ;  /* 0x000000040404722b */ /* 0x000fd00000000004 */
[----:B------:R-:W-:-:S08]  /*07c0*/  DFMA R4, R2, R4, R2 ;  /* 0x000000040204722b */ /* 0x000fd00000000002 */
[----:B------:R-:W-:-:S08]  /*07d0*/  DFMA R2, R4, -R6, 1 ;  /* 0x3ff000000402742b */ /* 0x000fd00000000806 */
[----:B------:R-:W-:-:S08]  /*07e0*/  DFMA R2, R4, R2, R4 ;  /* 0x000000020402722b */ /* 0x000fd00000000004 */
[----:B------:R-:W-:-:S08]  /*07f0*/  DMUL R4, R2, R12 ;  /* 0x0000000c02047228 */ /* 0x000fd00000000000 */
[----:B------:R-:W-:-:S08]  /*0800*/  DFMA R6, R4, -R6, R12 ;  /* 0x800000060406722b */ /* 0x000fd0000000000c */
[----:B------:R-:W-:-:S10]  /*0810*/  DFMA R2, R2, R6, R4 ;  /* 0x000000060202722b */ /* 0x000fd40000000004 */
[----:B------:R-:W-:-:S05]  /*0820*/  FFMA R4, RZ, UR4, R3 ;  /* 0x00000004ff047c23 */ /* 0x000fca0008000003 */
[----:B------:R-:W-:-:S13]  /*0830*/  FSETP.GT.AND P0, PT, |R4|, 1.469367938527859385e-39, PT ;  /* 0x001000000400780b */ /* 0x000fda0003f04200 */
[----:B------:R-:W-:Y:S05]  /*0840*/  @P0 BRA P1, `(.L_x_19) ;  /* 0x0000000000100947 */ /* 0x000fea0000800000 */
[----:B------:R-:W-:Y:S01]  /*0850*/  MOV R6, R12 ;  /* 0x0000000c00067202 */ /* 0x000fe20000000f00 */
[----:B------:R-:W-:Y:S01]  /*0860*/  IMAD.MOV.U32 R7, RZ, RZ, R13 ;  /* 0x000000ffff077224 */ /* 0x000fe200078e000d */
[----:B------:R-:W-:-:S07]  /*0870*/  MOV R10, 0x890 ;  /* 0x00000890000a7802 */ /* 0x000fce0000000f00 */
[----:B------:R-:W-:Y:S05]  /*0880*/  CALL.REL.NOINC `($__internal_1_$__cuda_sm20_div_rn_f64_full) ;  /* 0x0000000000147944 */ /* 0x000fea0003c00000 */
.L_x_19:
[----:B------:R-:W-:Y:S05]  /*0890*/  BSYNC.RECONVERGENT B0 ;  /* 0x0000000000007941 */ /* 0x000fea0003800200 */
.L_x_18:
[----:B------:R-:W0:Y:S02]  /*08a0*/  LDC.64 R4, c[0x0][0x388] ;  /* 0x0000e200ff047b82 */ /* 0x000e240000000a00 */
[----:B0-----:R-:W-:-:S05]  /*08b0*/  IMAD.WIDE R4, R0, 0x8, R4 ;  /* 0x0000000800047825 */ /* 0x001fca00078e0204 */
[----:B------:R-:W-:Y:S01]  /*08c0*/  STG.E.64 desc[UR12][R4.64], R2 ;  /* 0x0000000204007986 */ /* 0x000fe2000c101b0c */
[----:B------:R-:W-:Y:S05]  /*08d0*/  EXIT ;  /* 0x000000000000794d */ /* 0x000fea0003800000 */
        .weak           $__internal_1_$__cuda_sm20_div_rn_f64_full
        .type           $__internal_1_$__cuda_sm20_div_rn_f64_full,@function
        .size           $__internal_1_$__cuda_sm20_div_rn_f64_full,(.L_x_74 - $__internal_1_$__cuda_sm20_div_rn_f64_full)
$__internal_1_$__cuda_sm20_div_rn_f64_full:
[----:B------:R-:W0:Y:S01]  /*08e0*/  LDC.64 R2, c[0x0][0x398] ;  /* 0x0000e600ff027b82 */ /* 0x000e220000000a00 */
[C---:B------:R-:W-:Y:S01]  /*08f0*/  FSETP.GEU.AND P2, PT, |R7|.reuse, 1.469367938527859385e-39, PT ;  /* 0x001000000700780b */ /* 0x040fe20003f4e200 */
[----:B------:R-:W-:Y:S01]  /*0900*/  BSSY.RECONVERGENT B1, `(.L_x_20) ;  /* 0x0000053000017945 */ /* 0x000fe20003800200 */
[----:B------:R-:W-:-:S04]  /*0910*/  LOP3.LUT R11, R7, 0x7ff00000, RZ, 0xc0, !PT ;  /* 0x7ff00000070b7812 */ /* 0x000fc800078ec0ff */
[----:B------:R-:W-:Y:S02]  /*0920*/  MOV R21, R11 ;  /* 0x0000000b00157202 */ /* 0x000fe40000000f00 */
[C---:B0-----:R-:W-:Y:S02]  /*0930*/  FSETP.GEU.AND P0, PT, |R3|.reuse, 1.469367938527859385e-39, PT ;  /* 0x001000000300780b */ /* 0x041fe40003f0e200 */
[----:B------:R-:W-:-:S04]  /*0940*/  LOP3.LUT R4, R3, 0x800fffff, RZ, 0xc0, !PT ;  /* 0x800fffff03047812 */ /* 0x000fc800078ec0ff */
[----:B------:R-:W-:Y:S01]  /*0950*/  LOP3.LUT R5, R4, 0x3ff00000, RZ, 0xfc, !PT ;  /* 0x3ff0000004057812 */ /* 0x000fe200078efcff */
[----:B------:R-:W-:-:S06]  /*0960*/  IMAD.MOV.U32 R4, RZ, RZ, R2 ;  /* 0x000000ffff047224 */ /* 0x000fcc00078e0002 */
[----:B------:R-:W0:Y:S02]  /*0970*/  @!P0 LDC.64 R8, c[0x0][0x398] ;  /* 0x0000e600ff088b82 */ /* 0x000e240000000a00 */
[----:B0-----:R-:W-:Y:S01]  /*0980*/  @!P0 DMUL R4, R8, 8.98846567431157953865e+307 ;  /* 0x7fe0000008048828 */ /* 0x001fe20000000000 */
[----:B------:R-:W-:-:S05]  /*0990*/  IMAD.MOV.U32 R8, RZ, RZ, 0x1 ;  /* 0x00000001ff087424 */ /* 0x000fca00078e00ff */
[----:B------:R-:W0:Y:S02]  /*09a0*/  MUFU.RCP64H R9, R5 ;  /* 0x0000000500097308 */ /* 0x000e240000001800 */
[----:B0-----:R-:W-:-:S08]  /*09b0*/  DFMA R12, R8, -R4, 1 ;  /* 0x3ff00000080c742b */ /* 0x001fd00000000804 */
[----:B------:R-:W-:Y:S01]  /*09c0*/  DFMA R14, R12, R12, R12 ;  /* 0x0000000c0c0e722b */ /* 0x000fe2000000000c */
[----:B------:R-:W-:Y:S01]  /*09d0*/  LOP3.LUT R12, R3, 0x7ff00000, RZ, 0xc0, !PT ;  /* 0x7ff00000030c7812 */ /* 0x000fe200078ec0ff */
[----:B------:R-:W-:-:S03]  /*09e0*/  IMAD.MOV.U32 R13, RZ, RZ, 0x1ca00000 ;  /* 0x1ca00000ff0d7424 */ /* 0x000fc600078e00ff */
[----:B------:R-:W-:Y:S01]  /*09f0*/  ISETP.GE.U32.AND P1, PT, R11, R12, PT ;  /* 0x0000000c0b00720c */ /* 0x000fe20003f26070 */
[----:B------:R-:W-:Y:S02]  /*0a00*/  IMAD.MOV.U32 R20, RZ, RZ, R12 ;  /* 0x000000ffff147224 */ /* 0x000fe400078e000c */
[----:B------:R-:W-:Y:S01]  /*0a10*/  DFMA R16, R8, R14, R8 ;  /* 0x0000000e0810722b */ /* 0x000fe20000000008 */
[----:B------:R-:W-:Y:S01]  /*0a20*/  @!P0 LOP3.LUT R20, R5, 0x7ff00000, RZ, 0xc0, !PT ;  /* 0x7ff0000005148812 */ /* 0x000fe200078ec0ff */
[----:B------:R-:W-:Y:S01]  /*0a30*/  IMAD.MOV.U32 R8, RZ, RZ, R6 ;  /* 0x000000ffff087224 */ /* 0x000fe200078e0006 */
[----:B------:R-:W-:-:S03]  /*0a40*/  SEL R13, R13, 0x63400000, !P1 ;  /* 0x634000000d0d7807 */ /* 0x000fc60004800000 */
[----:B------:R-:W-:Y:S01]  /*0a50*/  VIADD R23, R20, 0xffffffff ;  /* 0xffffffff14177836 */ /* 0x000fe20000000000 */
[C-C-:B------:R-:W-:Y:S01]  /*0a60*/  @!P2 LOP3.LUT R14, R13.reuse, 0x80000000, R7.reuse, 0xf8, !PT ;  /* 0x800000000d0ea812 */ /* 0x140fe200078ef807 */
[----:B------:R-:W-:Y:S01]  /*0a70*/  DFMA R18, R16, -R4, 1 ;  /* 0x3ff000001012742b */ /* 0x000fe20000000804 */
[----:B------:R-:W-:Y:S02]  /*0a80*/  LOP3.LUT R9, R13, 0x800fffff, R7, 0xf8, !PT ;  /* 0x800fffff0d097812 */ /* 0x000fe400078ef807 */
[----:B------:R-:W-:Y:S01]  /*0a90*/  @!P2 LOP3.LUT R15, R14, 0x100000, RZ, 0xfc, !PT ;  /* 0x001000000e0fa812 */ /* 0x000fe200078efcff */
[----:B------:R-:W-:-:S06]  /*0aa0*/  @!P2 IMAD.MOV.U32 R14, RZ, RZ, RZ ;  /* 0x000000ffff0ea224 */ /* 0x000fcc00078e00ff */
[----:B------:R-:W-:Y:S02]  /*0ab0*/  @!P2 DFMA R8, R8, 2, -R14 ;  /* 0x400000000808a82b */ /* 0x000fe4000000080e */
[----:B------:R-:W-:-:S08]  /*0ac0*/  DFMA R14, R16, R18, R16 ;  /* 0x00000012100e722b */ /* 0x000fd00000000010 */
[----:B------:R-:W-:Y:S01]  /*0ad0*/  @!P2 LOP3.LUT R21, R9, 0x7ff00000, RZ, 0xc0, !PT ;  /* 0x7ff000000915a812 */ /* 0x000fe200078ec0ff */
[----:B------:R-:W-:-:S04]  /*0ae0*/  DMUL R16, R14, R8 ;  /* 0x000000080e107228 */ /* 0x000fc80000000000 */
[----:B------:R-:W-:-:S04]  /*0af0*/  VIADD R22, R21, 0xffffffff ;  /* 0xffffffff15167836 */ /* 0x000fc80000000000 */
[----:B------:R-:W-:Y:S01]  /*0b00*/  DFMA R18, R16, -R4, R8 ;  /* 0x800000041012722b */ /* 0x000fe20000000008 */
[----:B------:R-:W-:-:S04]  /*0b10*/  ISETP.GT.U32.AND P0, PT, R22, 0x7feffffe, PT ;  /* 0x7feffffe1600780c */ /* 0x000fc80003f04070 */
[----:B------:R-:W-:-:S03]  /*0b20*/  ISETP.GT.U32.OR P0, PT, R23, 0x7feffffe, P0 ;  /* 0x7feffffe1700780c */ /* 0x000fc60000704470 */
[----:B------:R-:W-:-:S10]  /*0b30*/  DFMA R14, R14, R18, R16 ;  /* 0x000000120e0e722b */ /* 0x000fd40000000010 */
[----:B------:R-:W-:Y:S05]  /*0b40*/  @P0 BRA `(.L_x_21) ;  /* 0x0000000000600947 */ /* 0x000fea0003800000 */
[----:B------:R-:W-:Y:S01]  /*0b50*/  VIADDMNMX R11, R11, -R12, 0xb9600000, !PT ;  /* 0xb96000000b0b7446 */ /* 0x000fe2000780090c */
[----:B------:R-:W-:-:S03]  /*0b60*/  IMAD.MOV.U32 R6, RZ, RZ, RZ ;  /* 0x000000ffff067224 */ /* 0x000fc600078e00ff */
[----:B------:R-:W-:-:S05]  /*0b70*/  VIMNMX R2, PT, PT, R11, 0x46a00000, PT ;  /* 0x46a000000b027848 */ /* 0x000fca0003fe0100 */
[----:B------:R-:W-:-:S04]  /*0b80*/  IMAD.IADD R11, R2, 0x1, -R13 ;  /* 0x00000001020b7824 */ /* 0x000fc800078e0a0d */
[----:B------:R-:W-:-:S06]  /*0b90*/  VIADD R7, R11, 0x7fe00000 ;  /* 0x7fe000000b077836 */ /* 0x000fcc0000000000 */
[----:B------:R-:W-:-:S10]  /*0ba0*/  DMUL R12, R14, R6 ;  /* 0x000000060e0c7228 */ /* 0x000fd40000000000 */
[----:B------:R-:W-:-:S13]  /*0bb0*/  FSETP.GTU.AND P0, PT, |R13|, 1.469367938527859385e-39, PT ;  /* 0x001000000d00780b */ /* 0x000fda0003f0c200 */
[----:B------:R-:W-:Y:S05]  /*0bc0*/  @P0 BRA `(.L_x_22) ;  /* 0x0000000000980947 */ /* 0x000fea0003800000 */
[----:B------:R-:W-:Y:S01]  /*0bd0*/  DFMA R4, R14, -R4, R8 ;  /* 0x800000040e04722b */ /* 0x000fe20000000008 */
[----:B------:R-:W-:-:S09]  /*0be0*/  MOV R6, RZ ;  /* 0x000000ff00067202 */ /* 0x000fd20000000f00 */
[C---:B------:R-:W-:Y:S02]  /*0bf0*/  FSETP.NEU.AND P0, PT, R5.reuse, RZ, PT ;  /* 0x000000ff0500720b */ /* 0x040fe40003f0d000 */
[----:B------:R-:W-:-:S04]  /*0c00*/  LOP3.LUT R9, R5, 0x80000000, R3, 0x48, !PT ;  /* 0x8000000005097812 */ /* 0x000fc800078e4803 */
[----:B------:R-:W-:-:S07]  /*0c10*/  LOP3.LUT R7, R9, R7, RZ, 0xfc, !PT ;  /* 0x0000000709077212 */ /* 0x000fce00078efcff */
[----:B------:R-:W-:Y:S05]  /*0c20*/  @!P0 BRA `(.L_x_22) ;  /* 0x0000000000808947 */ /* 0x000fea0003800000 */
[----:B------:R-:W-:Y:S01]  /*0c30*/  IMAD.MOV R3, RZ, RZ, -R11 ;  /* 0x000000ffff037224 */ /* 0x000fe200078e0a0b */
[----:B------:R-:W-:Y:S01]  /*0c40*/  DMUL.RP R6, R14, R6 ;  /* 0x000000060e067228 */ /* 0x000fe20000008000 */
[----:B------:R-:W-:-:S06]  /*0c50*/  IMAD.MOV.U32 R2, RZ, RZ, RZ ;  /* 0x000000ffff027224 */ /* 0x000fcc00078e00ff */
[----:B------:R-:W-:-:S03]  /*0c60*/  DFMA R2, R12, -R2, R14 ;  /* 0x800000020c02722b */ /* 0x000fc6000000000e */
[----:B------:R-:W-:-:S03]  /*0c70*/  LOP3.LUT R9, R7, R9, RZ, 0x3c, !PT ;  /* 0x0000000907097212 */ /* 0x000fc600078e3cff */
[----:B------:R-:W-:-:S04]  /*0c80*/  IADD3 R2, PT, PT, -R11, -0x43300000, RZ ;  /* 0xbcd000000b027810 */ /* 0x000fc80007ffe1ff */
[----:B------:R-:W-:-:S04]  /*0c90*/  FSETP.NEU.AND P0, PT, |R3|, R2, PT ;  /* 0x000000020300720b */ /* 0x000fc80003f0d200 */
[----:B------:R-:W-:Y:S02]  /*0ca0*/  FSEL R12, R6, R12, !P0 ;  /* 0x0000000c060c7208 */ /* 0x000fe40004000000 */
[----:B------:R-:W-:Y:S01]  /*0cb0*/  FSEL R13, R9, R13, !P0 ;  /* 0x0000000d090d7208 */ /* 0x000fe20004000000 */
[----:B------:R-:W-:Y:S06]  /*0cc0*/  BRA `(.L_x_22) ;  /* 0x0000000000587947 */ /* 0x000fec0003800000 */
.L_x_21:
[----:B------:R-:W-:-:S14]  /*0cd0*/  DSETP.NAN.AND P0, PT, R6, R6, PT ;  /* 0x000000060600722a */ /* 0x000fdc0003f08000 */
[----:B------:R-:W-:Y:S05]  /*0ce0*/  @P0 BRA `(.L_x_23) ;  /* 0x0000000000480947 */ /* 0x000fea0003800000 */
[----:B------:R-:W0:Y:S02]  /*0cf0*/  LDC.64 R4, c[0x0][0x398] ;  /* 0x0000e600ff047b82 */ /* 0x000e240000000a00 */
[----:B0-----:R-:W-:-:S14]  /*0d00*/  DSETP.NAN.AND P0, PT, R4, R4, PT ;  /* 0x000000040400722a */ /* 0x001fdc0003f08000 */
[----:B------:R-:W-:Y:S05]  /*0d10*/  @P0 BRA `(.L_x_24) ;  /* 0x0000000000300947 */ /* 0x000fea0003800000 */
[----:B------:R-:W-:Y:S01]  /*0d20*/  ISETP.NE.AND P0, PT, R21, R20, PT ;  /* 0x000000141500720c */ /* 0x000fe20003f05270 */
[----:B------:R-:W-:Y:S02]  /*0d30*/  IMAD.MOV.U32 R12, RZ, RZ, 0x0 ;  /* 0x00000000ff0c7424 */ /* 0x000fe400078e00ff */
[----:B------:R-:W-:-:S10]  /*0d40*/  IMAD.MOV.U32 R13, RZ, RZ, -0x80000 ;  /* 0xfff80000ff0d7424 */ /* 0x000fd400078e00ff */
[----:B------:R-:W-:Y:S05]  /*0d50*/  @!P0 BRA `(.L_x_22) ;  /* 0x0000000000348947 */ /* 0x000fea0003800000 */
[----:B------:R-:W-:Y:S02]  /*0d60*/  ISETP.NE.AND P0, PT, R21, 0x7ff00000, PT ;  /* 0x7ff000001500780c */ /* 0x000fe40003f05270 */
[----:B------:R-:W-:Y:S02]  /*0d70*/  LOP3.LUT R13, R7, 0x80000000, R3, 0x48, !PT ;  /* 0x80000000070d7812 */ /* 0x000fe400078e4803 */
[----:B------:R-:W-:-:S13]  /*0d80*/  ISETP.EQ.OR P0, PT, R20, RZ, !P0 ;  /* 0x000000ff1400720c */ /* 0x000fda0004702670 */
[----:B------:R-:W-:Y:S01]  /*0d90*/  @P0 LOP3.LUT R2, R13, 0x7ff00000, RZ, 0xfc, !PT ;  /* 0x7ff000000d020812 */ /* 0x000fe200078efcff */
[----:B------:R-:W-:Y:S02]  /*0da0*/  @!P0 IMAD.MOV.U32 R12, RZ, RZ, RZ ;  /* 0x000000ffff0c8224 */ /* 0x000fe400078e00ff */
[----:B------:R-:W-:Y:S01]  /*0db0*/  @P0 IMAD.MOV.U32 R12, RZ, RZ, RZ ;  /* 0x000000ffff0c0224 */ /* 0x000fe200078e00ff */
[----:B------:R-:W-:Y:S01]  /*0dc0*/  @P0 MOV R13, R2 ;  /* 0x00000002000d0202 */ /* 0x000fe20000000f00 */
[----:B------:R-:W-:Y:S06]  /*0dd0*/  BRA `(.L_x_22) ;  /* 0x0000000000147947 */ /* 0x000fec0003800000 */
.L_x_24:
[----:B------:R-:W-:Y:S01]  /*0de0*/  LOP3.LUT R13, R3, 0x80000, RZ, 0xfc, !PT ;  /* 0x00080000030d7812 */ /* 0x000fe200078efcff */
[----:B------:R-:W-:Y:S01]  /*0df0*/  IMAD.MOV.U32 R12, RZ, RZ, R2 ;  /* 0x000000ffff0c7224 */ /* 0x000fe200078e0002 */
[----:B------:R-:W-:Y:S06]  /*0e00*/  BRA `(.L_x_22) ;  /* 0x0000000000087947 */ /* 0x000fec0003800000 */
.L_x_23:
[----:B------:R-:W-:Y:S01]  /*0e10*/  LOP3.LUT R13, R7, 0x80000, RZ, 0xfc, !PT ;  /* 0x00080000070d7812 */ /* 0x000fe200078efcff */
[----:B------:R-:W-:-:S07]  /*0e20*/  IMAD.MOV.U32 R12, RZ, RZ, R6 ;  /* 0x000000ffff0c7224 */ /* 0x000fce00078e0006 */
.L_x_22:
[----:B------:R-:W-:Y:S05]  /*0e30*/  BSYNC.RECONVERGENT B1 ;  /* 0x0000000000017941 */ /* 0x000fea0003800200 */
.L_x_20:
[----:B------:R-:W-:Y:S02]  /*0e40*/  IMAD.MOV.U32 R11, RZ, RZ, 0x0 ;  /* 0x00000000ff0b7424 */ /* 0x000fe400078e00ff */
[----:B------:R-:W-:Y:S02]  /*0e50*/  IMAD.MOV.U32 R2, RZ, RZ, R12 ;  /* 0x000000ffff027224 */ /* 0x000fe400078e000c */
[----:B------:R-:W-:Y:S01]  /*0e60*/  IMAD.MOV.U32 R3, RZ, RZ, R13 ;  /* 0x000000ffff037224 */ /* 0x000fe200078e000d */
[----:B------:R-:W-:Y:S06]  /*0e70*/  RET.REL.NODEC R10 `(_Z20parallel_sum_dividedPKdPdid) ;  /* 0xfffffff00a607950 */ /* 0x000fec0003c3ffff */
.L_x_25:
        /* <DEDUP_REMOVED lines=16> */
.L_x_74:


//--------------------- .text._Z21reduction_sum_dividedPKdPdiid --------------------------
	.section	.text._Z21reduction_sum_dividedPKdPdiid,"ax",@progbits
	.align	128
        .global         _Z21reduction_sum_dividedPKdPdiid
        .type           _Z21reduction_sum_dividedPKdPdiid,@function
        .size           _Z21reduction_sum_dividedPKdPdiid,(.L_x_75 - _Z21reduction_sum_dividedPKdPdiid)
        .other          _Z21reduction_sum_dividedPKdPdiid,@"STO_CUDA_ENTRY STV_DEFAULT"
_Z21reduction_sum_dividedPKdPdiid:
.text._Z21reduction_sum_dividedPKdPdiid:
[----:B------:R-:W-:Y:S08]  /*0000*/  LDC R1, c[0x0][0x37c] ;  /* 0x0000df00ff017b82 */ /* 0x000ff00000000800 */
[----:B------:R-:W0:Y:S08]  /*0010*/  LDC R0, c[0x0][0x390] ;  /* 0x0000e400ff007b82 */ /* 0x000e300000000800 */
[----:B------:R-:W-:Y:S01]  /*0020*/  BAR.SYNC.DEFER_BLOCKING 0x0 ;  /* 0x0000000000007b1d */ /* 0x000fe20000010000 */
[----:B0-----:R-:W-:-:S13]  /*0030*/  ISETP.GE.AND P0, PT, R0, 0x1, PT ;  /* 0x000000010000780c */ /* 0x001fda0003f06270 */
[----:B------:R-:W-:Y:S05]  /*0040*/  @!P0 EXIT ;  /* 0x000000000000894d */ /* 0x000fea0003800000 */
[----:B------:R-:W0:Y:S01]  /*0050*/  S2R R2, SR_TID.X ;  /* 0x0000000000027919 */ /* 0x000e220000002100 */
[----:B------:R-:W1:Y:S01]  /*0060*/  S2UR UR5, SR_CgaCtaId ;  /* 0x00000000000579c3 */ /* 0x000e620000008800 */
[----:B------:R-:W-:Y:S01]  /*0070*/  UMOV UR4, 0x400 ;  /* 0x0000040000047882 */ /* 0x000fe20000000000 */
[----:B------:R-:W-:Y:S01]  /*0080*/  IMAD.MOV.U32 R3, RZ, RZ, RZ ;  /* 0x000000ffff037224 */ /* 0x000fe200078e00ff */
[----:B------:R-:W2:Y:S05]  /*0090*/  LDCU.64 UR8, c[0x0][0x358] ;  /* 0x00006b00ff0877ac */ /* 0x000eaa0008000a00 */
[----:B------:R-:W3:Y:S08]  /*00a0*/  S2UR UR6, SR_CTAID.X ;  /* 0x00000000000679c3 */ /* 0x000ef00000002500 */
[----:B------:R-:W3:Y:S01]  /*00b0*/  LDC R5, c[0x0][0x360] ;  /* 0x0000d800ff057b82 */ /* 0x000ee20000000800 */
[----:B-1----:R-:W-:-:S06]  /*00c0*/  ULEA UR4, UR5, UR4, 0x18 ;  /* 0x0000000405047291 */ /* 0x002fcc000f8ec0ff */
[C---:B0-----:R-:W-:Y:S01]  /*00d0*/  LEA R6, R2.reuse, UR4, 0x3 ;  /* 0x0000000402067c11 */ /* 0x041fe2000f8e18ff */
[----:B---3--:R-:W-:Y:S01]  /*00e0*/  IMAD R4, R5, UR6, R2 ;  /* 0x0000000605047c24 */ /* 0x008fe2000f8e0202 */
[----:B--2---:R-:W-:-:S07]  /*00f0*/  LEA.HI R5, R2, UR4, RZ, 0x1e ;  /* 0x0000000402057c11 */ /* 0x004fce000f8ff0ff */
.L_x_34:
[----:B01----:R-:W0:Y:S02]  /*0100*/  LDC.64 R8, c[0x0][0x390] ;  /* 0x0000e400ff087b82 */ /* 0x003e240000000a00 */
[----:B0-----:R-:W0:Y:S01]  /*0110*/  I2F.U32.RP R0, R8 ;  /* 0x0000000800007306 */ /* 0x001e220000209000 */
[----:B------:R-:W-:-:S07]  /*0120*/  ISETP.NE.U32.AND P1, PT, R8, RZ, PT ;  /* 0x000000ff0800720c */ /* 0x000fce0003f25070 */
[----:B0-----:R-:W0:Y:S02]  /*0130*/  MUFU.RCP R0, R0 ;  /* 0x0000000000007308 */ /* 0x001e240000001000 */
[----:B0-----:R-:W-:-:S06]  /*0140*/  VIADD R10, R0, 0xffffffe ;  /* 0x0ffffffe000a7836 */ /* 0x001fcc0000000000 */
[----:B------:R0:W1:Y:S02]  /*0150*/  F2I.FTZ.U32.TRUNC.NTZ R11, R10 ;  /* 0x0000000a000b7305 */ /* 0x000064000021f000 */
[----:B0-----:R-:W-:Y:S02]  /*0160*/  HFMA2 R10, -RZ, RZ, 0, 0 ;  /* 0x00000000ff0a7431 */ /* 0x001fe400000001ff */
[----:B-1----:R-:W-:-:S04]  /*0170*/  IMAD.MOV R7, RZ, RZ, -R11 ;  /* 0x000000ffff077224 */ /* 0x002fc800078e0a0b */
[----:B------:R-:W-:-:S04]  /*0180*/  IMAD R7, R7, R8, RZ ;  /* 0x0000000807077224 */ /* 0x000fc800078e02ff */
[----:B------:R-:W-:-:S04]  /*0190*/  IMAD.HI.U32 R12, R11, R7, R10 ;  /* 0x000000070b0c7227 */ /* 0x000fc800078e000a */
[----:B------:R-:W-:-:S04]  /*01a0*/  VIADD R7, R3, UR6 ;  /* 0x0000000603077c36 */ /* 0x000fc80008000000 */
[----:B------:R-:W-:-:S04]  /*01b0*/  IMAD.HI.U32 R12, R12, R7, RZ ;  /* 0x000000070c0c7227 */ /* 0x000fc800078e00ff */
[----:B------:R-:W-:-:S04]  /*01c0*/  IMAD.MOV R12, RZ, RZ, -R12 ;  /* 0x000000ffff0c7224 */ /* 0x000fc800078e0a0c */
[----:B------:R-:W-:Y:S02]  /*01d0*/  IMAD R7, R8, R12, R7 ;  /* 0x0000000c08077224 */ /* 0x000fe400078e0207 */
[----:B------:R-:W0:Y:S03]  /*01e0*/  LDC.64 R12, c[0x0][0x380] ;  /* 0x0000e000ff0c7b82 */ /* 0x000e260000000a00 */
[----:B------:R-:W-:-:S13]  /*01f0*/  ISETP.GE.U32.AND P0, PT, R7, R8, PT ;  /* 0x000000080700720c */ /* 0x000fda0003f06070 */
[----:B------:R-:W-:-:S05]  /*0200*/  @P0 IMAD.IADD R7, R7, 0x1, -R8 ;  /* 0x0000000107070824 */ /* 0x000fca00078e0a08 */
[----:B------:R-:W-:-:S13]  /*0210*/  ISETP.GE.U32.AND P0, PT, R7, R8, PT ;  /* 0x000000080700720c */ /* 0x000fda0003f06070 */
[-C--:B------:R-:W-:Y:S02]  /*0220*/  @P0 IADD3 R7, PT, PT, R7, -R8.reuse, RZ ;  /* 0x8000000807070210 */ /* 0x080fe40007ffe0ff */
[----:B------:R-:W-:-:S05]  /*0230*/  @!P1 LOP3.LUT R7, RZ, R8, RZ, 0x33, !PT ;  /* 0x00000008ff079212 */ /* 0x000fca00078e33ff */
[----:B------:R-:W-:-:S04]  /*0240*/  IMAD R9, R7, R9, R4 ;  /* 0x0000000907097224 */ /* 0x000fc800078e0204 */
[----:B0-----:R-:W-:-:S06]  /*0250*/  IMAD.WIDE R12, R9, 0x8, R12 ;  /* 0x00000008090c7825 */ /* 0x001fcc00078e020c */
[----:B------:R-:W5:Y:S01]  /*0260*/  LDG.E.64.CONSTANT R12, desc[UR8][R12.64] ;  /* 0x000000080c0c7981 */ /* 0x000f62000c1e9b00 */
[----:B------:R-:W-:Y:S01]  /*0270*/  UMOV UR4, 0xffffffff ;  /* 0xffffffff00047882 */ /* 0x000fe20000000000 */
[----:B------:R-:W-:Y:S02]  /*0280*/  LOP3.LUT P0, RZ, R2, 0x1f, RZ, 0xc0, !PT ;  /* 0x0000001f02ff7812 */ /* 0x000fe4000780c0ff */
[----:B------:R-:W-:Y:S11]  /*0290*/  BRA.DIV UR4, `(.L_x_26) ;  /* 0x0000000604487947 */ /* 0x000ff6000b800000 */
[----:B-----5:R-:W-:Y:S04]  /*02a0*/  SHFL.BFLY PT, R15, R13, 0x10, 0x1f ;  /* 0x0e001f000d0f7f89 */ /* 0x020fe800000e0000 */
[----:B------:R-:W0:Y:S02]  /*02b0*/  SHFL.BFLY PT, R14, R12, 0x10, 0x1f ;  /* 0x0e001f000c0e7f89 */ /* 0x000e2400000e0000 */
[----:B0-----:R-:W-:-:S07]  /*02c0*/  DADD R14, R12, R14 ;  /* 0x000000000c0e7229 */ /* 0x001fce000000000e */
[----:B------:R-:W-:Y:S04]  /*02d0*/  SHFL.BFLY PT, R17, R15, 0x8, 0x1f ;  /* 0x0d001f000f117f89 */ /* 0x000fe800000e0000 */
        /* <DEDUP_REMOVED lines=8> */
[----:B------:R0:W1:Y:S04]  /*0360*/  SHFL.BFLY PT, R19, R13, 0x1, 0x1f ;  /* 0x0c201f000d137f89 */ /* 0x00006800000e0000 */
[----:B------:R0:W2:Y:S02]  /*0370*/  SHFL.BFLY PT, R20, R12, 0x1, 0x1f ;  /* 0x0c201f000c147f89 */ /* 0x0000a400000e0000 */
.L_x_46:
[----:B--2---:R-:W-:Y:S02]  /*0380*/  IMAD.MOV.U32 R18, RZ, RZ, R20 ;  /* 0x000000ffff127224 */ /* 0x004fe400078e0014 */
[----:B------:R-:W-:-:S04]  /*0390*/  VIADD R3, R3, 0x1 ;  /* 0x0000000103037836 */ /* 0x000fc80000000000 */
[----:B-1----:R-:W-:Y:S01]  /*03a0*/  DADD R18, R12, R18 ;  /* 0x000000000c127229 */ /* 0x002fe20000000012 */
[----:B------:R-:W-:Y:S01]  /*03b0*/  ISETP.NE.AND P1, PT, R3, R8, PT ;  /* 0x000000080300720c */ /* 0x000fe20003f25270 */
[----:B------:R-:W-:-:S12]  /*03c0*/  @P0 BRA `(.L_x_27) ;  /* 0x00000000005c0947 */ /* 0x000fd80003800000 */
[----:B------:R-:W1:Y:S01]  /*03d0*/  LDCU UR4, c[0x0][0x39c] ;  /* 0x00007380ff0477ac */ /* 0x000e620008000800 */
[----:B------:R-:W0:Y:S01]  /*03e0*/  LDC.64 R8, c[0x0][0x398] ;  /* 0x0000e600ff087b82 */ /* 0x000e220000000a00 */
[----:B------:R-:W-:Y:S01]  /*03f0*/  IMAD.MOV.U32 R10, RZ, RZ, 0x1 ;  /* 0x00000001ff0a7424 */ /* 0x000fe200078e00ff */
[----:B------:R-:W-:Y:S01]  /*0400*/  FSETP.GEU.AND P2, PT, |R19|, 6.5827683646048100446e-37, PT ;  /* 0x036000001300780b */ /* 0x000fe20003f4e200 */
[----:B------:R-:W-:Y:S01]  /*0410*/  BSSY.RECONVERGENT B0, `(.L_x_28) ;  /* 0x0000011000007945 */ /* 0x000fe20003800200 */
[----:B-1----:R-:W0:Y:S03]  /*0420*/  MUFU.RCP64H R11, UR4 ;  /* 0x00000004000b7d08 */ /* 0x002e260008001800 */
[----:B0-----:R-:W-:-:S08]  /*0430*/  DFMA R12, R10, -R8, 1 ;  /* 0x3ff000000a0c742b */ /* 0x001fd00000000808 */
        /* <DEDUP_REMOVED lines=10> */
[----:B------:R-:W-:-:S07]  /*04e0*/  MOV R0, 0x500 ;  /* 0x0000050000007802 */ /* 0x000fce0000000f00 */
[----:B------:R-:W-:Y:S05]  /*04f0*/  CALL.REL.NOINC `($__internal_2_$__cuda_sm20_div_rn_f64_full) ;  /* 0x0000000800b07944 */ /* 0x000fea0003c00000 */
[----:B------:R-:W-:Y:S01]  /*0500*/  MOV R8, R16 ;  /* 0x0000001000087202 */ /* 0x000fe20000000f00 */
[----:B------:R-:W-:-:S07]  /*0510*/  IMAD.MOV.U32 R9, RZ, RZ, R17 ;  /* 0x000000ffff097224 */ /* 0x000fce00078e0011 */
.L_x_29:
[----:B------:R-:W-:Y:S05]  /*0520*/  BSYNC.RECONVERGENT B0 ;  /* 0x0000000000007941 */ /* 0x000fea0003800200 */
.L_x_28:
[----:B------:R1:W-:Y:S02]  /*0530*/  STS.64 [R5], R8 ;  /* 0x0000000805007388 */ /* 0x0003e40000000a00 */
.L_x_27:
[----:B------:R-:W-:Y:S01]  /*0540*/  ISETP.GT.U32.AND P0, PT, R2, 0x1f, PT ;  /* 0x0000001f0200780c */ /* 0x000fe20003f04070 */
[----:B------:R-:W-:Y:S05]  /*0550*/  WARPSYNC.ALL ;  /* 0x0000000000007948 */ /* 0x000fea0003800000 */
[----:B------:R-:W-:Y:S06]  /*0560*/  BAR.SYNC.DEFER_BLOCKING 0x0 ;  /* 0x0000000000007b1d */ /* 0x000fec0000010000 */
[----:B------:R-:W-:Y:S04]  /*0570*/  BSSY B0, `(.L_x_30) ;  /* 0x0000022000007945 */ /* 0x000fe80003800000 */
[----:B------:R-:W-:Y:S05]  /*0580*/  @P0 BRA `(.L_x_31) ;  /* 0x0000000000800947 */ /* 0x000fea0003800000 */
[----:B0-----:R0:W2:Y:S01]  /*0590*/  LDS.64 R12, [R6] ;  /* 0x00000000060c7984 */ /* 0x0010a20000000a00 */
[----:B------:R-:W-:Y:S01]  /*05a0*/  UMOV UR4, 0xffffffff ;  /* 0xffffffff00047882 */ /* 0x000fe20000000000 */
[----:B------:R-:W-:Y:S02]  /*05b0*/  ISETP.NE.AND P0, PT, R2, RZ, PT ;  /* 0x000000ff0200720c */ /* 0x000fe40003f05270 */
[----:B------:R-:W-:Y:S11]  /*05c0*/  BRA.DIV UR4, `(.L_x_32) ;  /* 0x0000000604847947 */ /* 0x000ff6000b800000 */
[----:B--2---:R-:W-:Y:S04]  /*05d0*/  SHFL.BFLY PT, R15, R13, 0x10, 0x1f ;  /* 0x0e001f000d0f7f89 */ /* 0x004fe800000e0000 */
[----:B------:R-:W2:Y:S02]  /*05e0*/  SHFL.BFLY PT, R14, R12, 0x10, 0x1f ;  /* 0x0e001f000c0e7f89 */ /* 0x000ea400000e0000 */
[----:B--2---:R-:W-:-:S07]  /*05f0*/  DADD R14, R12, R14 ;  /* 0x000000000c0e7229 */ /* 0x004fce000000000e */
[----:B------:R-:W-:Y:S04]  /*0600*/  SHFL.BFLY PT, R17, R15, 0x8, 0x1f ;  /* 0x0d001f000f117f89 */ /* 0x000fe800000e0000 */
        /* <DEDUP_REMOVED lines=8> */
[----:B------:R2:W3:Y:S04]  /*0690*/  SHFL.BFLY PT, R14, R13, 0x1, 0x1f ;  /* 0x0c201f000d0e7f89 */ /* 0x0004e800000e0000 */
[----:B-1----:R2:W1:Y:S02]  /*06a0*/  SHFL.BFLY PT, R8, R12, 0x1, 0x1f ;  /* 0x0c201f000c087f89 */ /* 0x00246400000e0000 */
.L_x_57:
[----:B---3--:R-:W-:-:S06]  /*06b0*/  IMAD.MOV.U32 R9, RZ, RZ, R14 ;  /* 0x000000ffff097224 */ /* 0x008fcc00078e000e */
[----:B-12---:R-:W-:Y:S01]  /*06c0*/  DADD R12, R12, R8 ;  /* 0x000000000c0c7229 */ /* 0x006fe20000000008 */
[----:B------:R-:W-:Y:S10]  /*06d0*/  @P0 BRA `(.L_x_31) ;  /* 0x00000000002c0947 */ /* 0x000ff40003800000 */
[----:B------:R-:W1:Y:S02]  /*06e0*/  LDC.64 R8, c[0x0][0x388] ;  /* 0x0000e200ff087b82 */ /* 0x000e640000000a00 */
[----:B-1----:R-:W-:-:S05]  /*06f0*/  IMAD.WIDE.U32 R14, R7, 0x8, R8 ;  /* 0x00000008070e7825 */ /* 0x002fca00078e0008 */
[----:B------:R1:W5:Y:S02]  /*0700*/  LDG.E.64 R8, desc[UR8][R14.64] ;  /* 0x000000080e087981 */ /* 0x000364000c1e1b00 */
.L_x_33:
        /* <DEDUP_REMOVED lines=8> */
.L_x_31:
[----:B------:R-:W-:Y:S05]  /*0790*/  BSYNC B0 ;  /* 0x0000000000007941 */ /* 0x000fea0003800000 */
.L_x_30:
[----:B------:R-:W-:Y:S05]  /*07a0*/  @P1 BRA `(.L_x_34) ;  /* 0xfffffff800541947 */ /* 0x000fea000383ffff */
[----:B------:R-:W-:Y:S05]  /*07b0*/  EXIT ;  /* 0x000000000000794d */ /* 0x000fea0003800000 */
.L_x_26:
[----:B------:R-:W-:Y:S01]  /*07c0*/  BSSY B0, `(.L_x_35) ;  /* 0x0000008000007945 */ /* 0x000fe20003800000 */
[----:B-----5:R-:W-:Y:S01]  /*07d0*/  IMAD.MOV.U32 R11, RZ, RZ, R13 ;  /* 0x000000ffff0b7224 */ /* 0x020fe200078e000d */
[----:B------:R-:W-:Y:S01]  /*07e0*/  MOV R0, 0xffffffff ;  /* 0xffffffff00007802 */ /* 0x000fe20000000f00 */
[----:B------:R-:W-:Y:S02]  /*07f0*/  IMAD.MOV.U32 R10, RZ, RZ, 0x10 ;  /* 0x00000010ff0a7424 */ /* 0x000fe400078e00ff */
[----:B------:R-:W-:-:S07]  /*0800*/  IMAD.MOV.U32 R9, RZ, RZ, 0x1f ;  /* 0x0000001fff097424 */ /* 0x000fce00078e00ff */
[----:B------:R-:W-:Y:S05]  /*0810*/  WARPSYNC.COLLECTIVE R0, `(.L_x_36) ;  /* 0x0000000000087348 */ /* 0x000fea0003c00000 */
[----:B------:R0:W1:Y:S02]  /*0820*/  SHFL.BFLY P2, R20, R11, R10, R9 ;  /* 0x0c00000a0b147389 */ /* 0x0000640000040009 */
[----:B01----:R-:W-:Y:S05]  /*0830*/  ENDCOLLECTIVE ;  /* 0x000000000000791b */ /* 0x003fea0003800000 */
.L_x_36:
[----:B------:R-:W-:Y:S05]  /*0840*/  BSYNC B0 ;  /* 0x0000000000007941 */ /* 0x000fea0003800000 */
.L_x_35:
[----:B------:R-:W-:Y:S02]  /*0850*/  HFMA2 R9, -RZ, RZ, 0, 1.847743988037109375e-06 ;  /* 0x0000001fff097431 */ /* 0x000fe400000001ff */
[----:B------:R-:W-:Y:S02]  /*0860*/  IMAD.MOV.U32 R11, RZ, RZ, R12 ;  /* 0x000000ffff0b7224 */ /* 0x000fe400078e000c */
[----:B------:R-:W-:Y:S02]  /*0870*/  IMAD.MOV.U32 R10, RZ, RZ, 0x10 ;  /* 0x00000010ff0a7424 */ /* 0x000fe400078e00ff */
[----:B------:R-:W-:Y:S02]  /*0880*/  IMAD.MOV.U32 R0, RZ, RZ, -0x1 ;  /* 0xffffffffff007424 */ /* 0x000fe400078e00ff */
[----:B------:R-:W-:-:S07]  /*0890*/  IMAD.MOV.U32 R15, RZ, RZ, R20 ;  /* 0x000000ffff0f7224 */ /* 0x000fce00078e0014 */
[----:B------:R-:W-:Y:S05]  /*08a0*/  WARPSYNC.COLLECTIVE R0, `(.L_x_37) ;  /* 0x0000000000087348 */ /* 0x000fea0003c00000 */
[----:B------:R0:W1:Y:S02]  /*08b0*/  SHFL.BFLY P2, R20, R11, R10, R9 ;  /* 0x0c00000a0b147389 */ /* 0x0000640000040009 */
[----:B01----:R-:W-:Y:S05]  /*08c0*/  ENDCOLLECTIVE ;  /* 0x000000000000791b */ /* 0x003fea0003800000 */
.L_x_37:
[----:B------:R-:W-:Y:S01]  /*08d0*/  MOV R10, 0x8 ;  /* 0x00000008000a7802 */ /* 0x000fe20000000f00 */
[----:B------:R-:W-:-:S06]  /*08e0*/  IMAD.MOV.U32 R14, RZ, RZ, R20 ;  /* 0x000000ffff0e7224 */ /* 0x000fcc00078e0014 */
[----:B------:R-:W-:-:S10]  /*08f0*/  DADD R14, R12, R14 ;  /* 0x000000000c0e7229 */ /* 0x000fd4000000000e */
[----:B------:R-:W-:-:S07]  /*0900*/  IMAD.MOV.U32 R11, RZ, RZ, R15 ;  /* 0x000000ffff0b7224 */ /* 0x000fce00078e000f */
[----:B------:R-:W-:Y:S05]  /*0910*/  WARPSYNC.COLLECTIVE R0, `(.L_x_38) ;  /* 0x0000000000087348 */ /* 0x000fea0003c00000 */
[----:B------:R0:W1:Y:S02]  /*0920*/  SHFL.BFLY P2, R20, R11, R10, R9 ;  /* 0x0c00000a0b147389 */ /* 0x0000640000040009 */
[----:B01----:R-:W-:Y:S05]  /*0930*/  ENDCOLLECTIVE ;  /* 0x000000000000791b */ /* 0x003fea0003800000 */
.L_x_38:
[----:B------:R-:W-:Y:S02]  /*0940*/  IMAD.MOV.U32 R11, RZ, RZ, R14 ;  /* 0x000000ffff0b7224 */ /* 0x000fe400078e000e */
[----:B------:R-:W-:-:S07]  /*0950*/  IMAD.MOV.U32 R17, RZ, RZ, R20 ;  /* 0x000000ffff117224 */ /* 0x000fce00078e0014 */
[----:B------:R-:W-:Y:S05]  /*0960*/  WARPSYNC.COLLECTIVE R0, `(.L_x_39) ;  /* 0x0000000000087348 */ /* 0x000fea0003c00000 */
[----:B------:R0:W1:Y:S02]  /*0970*/  SHFL.BFLY P2, R20, R11, R10, R9 ;  /* 0x0c00000a0b147389 */ /* 0x0000640000040009 */
[----:B01----:R-:W-:Y:S05]  /*0980*/  ENDCOLLECTIVE ;  /* 0x000000000000791b */ /* 0x003fea0003800000 */
.L_x_39:
[----:B------:R-:W-:Y:S01]  /*0990*/  IMAD.MOV.U32 R10, RZ, RZ, 0x4 ;  /* 0x00000004ff0a7424 */ /* 0x000fe200078e00ff */
[----:B------:R-:W-:-:S06]  /*09a0*/  MOV R16, R20 ;  /* 0x0000001400107202 */ /* 0x000fcc0000000f00 */
[----:B------:R-:W-:-:S10]  /*09b0*/  DADD R16, R14, R16 ;  /* 0x000000000e107229 */ /* 0x000fd40000000010 */
[----:B------:R-:W-:-:S07]  /*09c0*/  IMAD.MOV.U32 R11, RZ, RZ, R17 ;  /* 0x000000ffff0b7224 */ /* 0x000fce00078e0011 */
[----:B------:R-:W-:Y:S05]  /*09d0*/  WARPSYNC.COLLECTIVE R0, `(.L_x_40) ;  /* 0x0000000000087348 */ /* 0x000fea0003c00000 */
[----:B------:R0:W1:Y:S02]  /*09e0*/  SHFL.BFLY P2, R20, R11, R10, R9 ;  /* 0x0c00000a0b147389 */ /* 0x0000640000040009 */
[----:B01----:R-:W-:Y:S05]  /*09f0*/  ENDCOLLECTIVE ;  /* 0x000000000000791b */ /* 0x003fea0003800000 */
.L_x_40:
[----:B------:R-:W-:Y:S01]  /*0a00*/  IMAD.MOV.U32 R11, RZ, RZ, R16 ;  /* 0x000000ffff0b7224 */ /* 0x000fe200078e0010 */
[----:B------:R-:W-:-:S07]  /*0a10*/  MOV R19, R20 ;  /* 0x0000001400137202 */ /* 0x000fce0000000f00 */
[----:B------:R-:W-:Y:S05]  /*0a20*/  WARPSYNC.COLLECTIVE R0, `(.L_x_41) ;  /* 0x0000000000087348 */ /* 0x000fea0003c00000 */
[----:B------:R0:W1:Y:S02]  /*0a30*/  SHFL.BFLY P2, R20, R11, R10, R9 ;  /* 0x0c00000a0b147389 */ /* 0x0000640000040009 */
[----:B01----:R-:W-:Y:S05]  /*0a40*/  ENDCOLLECTIVE ;  /* 0x000000000000791b */ /* 0x003fea0003800000 */
.L_x_41:
[----:B------:R-:W-:Y:S02]  /*0a50*/  IMAD.MOV.U32 R10, RZ, RZ, 0x2 ;  /* 0x00000002ff0a7424 */ /* 0x000fe400078e00ff */
[----:B------:R-:W-:-:S06]  /*0a60*/  IMAD.MOV.U32 R18, RZ, RZ, R20 ;  /* 0x000000ffff127224 */ /* 0x000fcc00078e0014 */
[----:B------:R-:W-:-:S10]  /*0a70*/  DADD R18, R16, R18 ;  /* 0x0000000010127229 */ /* 0x000fd40000000012 */
[----:B------:R-:W-:-:S07]  /*0a80*/  MOV R11, R19 ;  /* 0x00000013000b7202 */ /* 0x000fce0000000f00 */
[----:B------:R-:W-:Y:S05]  /*0a90*/  WARPSYNC.COLLECTIVE R0, `(.L_x_42) ;  /* 0x0000000000087348 */ /* 0x000fea0003c00000 */
[----:B------:R0:W1:Y:S02]  /*0aa0*/  SHFL.BFLY P2, R20, R11, R10, R9 ;  /* 0x0c00000a0b147389 */ /* 0x0000640000040009 */
[----:B01----:R-:W-:Y:S05]  /*0ab0*/  ENDCOLLECTIVE ;  /* 0x000000000000791b */ /* 0x003fea0003800000 */
.L_x_42:
[----:B------:R-:W-:Y:S01]  /*0ac0*/  MOV R11, R18 ;  /* 0x00000012000b7202 */ /* 0x000fe20000000f00 */
[----:B------:R-:W-:-:S07]  /*0ad0*/  IMAD.MOV.U32 R13, RZ, RZ, R20 ;  /* 0x000000ffff0d7224 */ /* 0x000fce00078e0014 */
[----:B------:R-:W-:Y:S05]  /*0ae0*/  WARPSYNC.COLLECTIVE R0, `(.L_x_43) ;  /* 0x0000000000087348 */ /* 0x000fea0003c00000 */
[----:B------:R0:W1:Y:S02]  /*0af0*/  SHFL.BFLY P2, R20, R11, R10, R9 ;  /* 0x0c00000a0b147389 */ /* 0x0000640000040009 */
[----:B01----:R-:W-:Y:S05]  /*0b00*/  ENDCOLLECTIVE ;  /* 0x000000000000791b */ /* 0x003fea0003800000 */
.L_x_43:
[----:B------:R-:W-:Y:S01]  /*0b10*/  MOV R10, 0x1 ;  /* 0x00000001000a7802 */ /* 0x000fe20000000f00 */
[----:B------:R-:W-:-:S06]  /*0b20*/  IMAD.MOV.U32 R12, RZ, RZ, R20 ;  /* 0x000000ffff0c7224 */ /* 0x000fcc00078e0014 */
[----:B------:R-:W-:-:S10]  /*0b30*/  DADD R12, R18, R12 ;  /* 0x00000000120c7229 */ /* 0x000fd4000000000c */
[----:B------:R-:W-:-:S07]  /*0b40*/  IMAD.MOV.U32 R11, RZ, RZ, R13 ;  /* 0x000000ffff0b7224 */ /* 0x000fce00078e000d */
[----:B------:R-:W-:Y:S05]  /*0b50*/  WARPSYNC.COLLECTIVE R0, `(.L_x_44) ;  /* 0x0000000000087348 */ /* 0x000fea0003c00000 */
[----:B------:R0:W1:Y:S02]  /*0b60*/  SHFL.BFLY P2, R20, R11, R10, R9 ;  /* 0x0c00000a0b147389 */ /* 0x0000640000040009 */
[----:B01----:R-:W-:Y:S05]  /*0b70*/  ENDCOLLECTIVE ;  /* 0x000000000000791b */ /* 0x003fea0003800000 */
.L_x_44:
[----:B------:R-:W-:Y:S02]  /*0b80*/  IMAD.MOV.U32 R11, RZ, RZ, R12 ;  /* 0x000000ffff0b7224 */ /* 0x000fe400078e000c */
[----:B------:R-:W-:-:S07]  /*0b90*/  IMAD.MOV.U32 R19, RZ, RZ, R20 ;  /* 0x000000ffff137224 */ /* 0x000fce00078e0014 */
[----:B------:R-:W-:Y:S05]  /*0ba0*/  WARPSYNC.COLLECTIVE R0, `(.L_x_45) ;  /* 0x0000000000087348 */ /* 0x000fea0003c00000 */
[----:B------:R0:W1:Y:S02]  /*0bb0*/  SHFL.BFLY P2, R20, R11, R10, R9 ;  /* 0x0c00000a0b147389 */ /* 0x0000640000040009 */
[----:B01----:R-:W-:Y:S05]  /*0bc0*/  ENDCOLLECTIVE ;  /* 0x000000000000791b */ /* 0x003fea0003800000 */
.L_x_45:
[----:B------:R-:W-:Y:S05]  /*0bd0*/  BRA `(.L_x_46) ;  /* 0xfffffff400e87947 */ /* 0x000fea000383ffff */
.L_x_32:
[----:B--2---:R-:W-:Y:S01]  /*0be0*/  MOV R11, R13 ;  /* 0x0000000d000b7202 */ /* 0x004fe20000000f00 */
[----:B------:R-:W-:Y:S01]  /*0bf0*/  IMAD.MOV.U32 R10, RZ, RZ, 0x10 ;  /* 0x00000010ff0a7424 */ /* 0x000fe200078e00ff */
[----:B------:R-:W-:Y:S01]  /*0c00*/  MOV R0, 0xffffffff ;  /* 0xffffffff00007802 */ /* 0x000fe20000000f00 */
[----:B-1----:R-:W-:-:S07]  /*0c10*/  IMAD.MOV.U32 R9, RZ, RZ, 0x1f ;  /* 0x0000001fff097424 */ /* 0x002fce00078e00ff */
[----:B0-----:R-:W-:Y:S05]  /*0c20*/  WARPSYNC.COLLECTIVE R0, `(.L_x_47) ;  /* 0x0000000000087348 */ /* 0x001fea0003c00000 */
[----:B------:R1:W2:Y:S02]  /*0c30*/  SHFL.BFLY P2, R20, R11, R10, R9 ;  /* 0x0c00000a0b147389 */ /* 0x0002a40000040009 */
[----:B012---:R-:W-:Y:S05]  /*0c40*/  ENDCOLLECTIVE ;  /* 0x000000000000791b */ /* 0x007fea0003800000 */
.L_x_47:
[----:B------:R-:W-:Y:S02]  /*0c50*/  IMAD.MOV.U32 R11, RZ, RZ, R12 ;  /* 0x000000ffff0b7224 */ /* 0x000fe400078e000c */
[----:B------:R-:W-:-:S07]  /*0c60*/  IMAD.MOV.U32 R15, RZ, RZ, R20 ;  /* 0x000000ffff0f7224 */ /* 0x000fce00078e0014 */
[----:B------:R-:W-:Y:S05]  /*0c70*/  WARPSYNC.COLLECTIVE R0, `(.L_x_48) ;  /* 0x0000000000087348 */ /* 0x000fea0003c00000 */
[----:B------:R0:W1:Y:S02]  /*0c80*/  SHFL.BFLY P2, R20, R11, R10, R9 ;  /* 0x0c00000a0b147389 */ /* 0x0000640000040009 */
[----:B01----:R-:W-:Y:S05]  /*0c90*/  ENDCOLLECTIVE ;  /* 0x000000000000791b */ /* 0x003fea0003800000 */
.L_x_48:
[----:B------:R-:W-:Y:S01]  /*0ca0*/  IMAD.MOV.U32 R10, RZ, RZ, 0x8 ;  /* 0x00000008ff0a7424 */ /* 0x000fe200078e00ff */
[----:B------:R-:W-:-:S06]  /*0cb0*/  MOV R14, R20 ;  /* 0x00000014000e7202 */ /* 0x000fcc0000000f00 */
[----:B------:R-:W-:-:S10]  /*0cc0*/  DADD R14, R12, R14 ;  /* 0x000000000c0e7229 */ /* 0x000fd4000000000e */
[----:B------:R-:W-:-:S07]  /*0cd0*/  IMAD.MOV.U32 R11, RZ, RZ, R15 ;  /* 0x000000ffff0b7224 */ /* 0x000fce00078e000f */
[----:B------:R-:W-:Y:S05]  /*0ce0*/  WARPSYNC.COLLECTIVE R0, `(.L_x_49) ;  /* 0x0000000000087348 */ /* 0x000fea0003c00000 */
[----:B------:R0:W1:Y:S02]  /*0cf0*/  SHFL.BFLY P2, R20, R11, R10, R9 ;  /* 0x0c00000a0b147389 */ /* 0x0000640000040009 */
[----:B01----:R-:W-:Y:S05]  /*0d00*/  ENDCOLLECTIVE ;  /* 0x000000000000791b */ /* 0x003fea0003800000 */
.L_x_49:
[----:B------:R-:W-:Y:S01]  /*0d10*/  IMAD.MOV.U32 R11, RZ, RZ, R14 ;  /* 0x000000ffff0b7224 */ /* 0x000fe200078e000e */
[----:B------:R-:W-:-:S07]  /*0d20*/  MOV R17, R20 ;  /* 0x0000001400117202 */ /* 0x000fce0000000f00 */
[----:B------:R-:W-:Y:S05]  /*0d30*/  WARPSYNC.COLLECTIVE R0, `(.L_x_50) ;  /* 0x0000000000087348 */ /* 0x000fea0003c00000 */
[----:B------:R0:W1:Y:S02]  /*0d40*/  SHFL.BFLY P2, R20, R11, R10, R9 ;  /* 0x0c00000a0b147389 */ /* 0x0000640000040009 */
[----:B01----:R-:W-:Y:S05]  /*0d50*/  ENDCOLLECTIVE ;  /* 0x000000000000791b */ /* 0x003fea0003800000 */
.L_x_50:
[----:B------:R-:W-:Y:S02]  /*0d60*/  IMAD.MOV.U32 R10, RZ, RZ, 0x4 ;  /* 0x00000004ff0a7424 */ /* 0x000fe400078e00ff */
[----:B------:R-:W-:-:S06]  /*0d70*/  IMAD.MOV.U32 R16, RZ, RZ, R20 ;  /* 0x000000ffff107224 */ /* 0x000fcc00078e0014 */
[----:B------:R-:W-:-:S10]  /*0d80*/  DADD R16, R14, R16 ;  /* 0x000000000e107229 */ /* 0x000fd40000000010 */
[----:B------:R-:W-:-:S07]  /*0d90*/  MOV R11, R17 ;  /* 0x00000011000b7202 */ /* 0x000fce0000000f00 */
[----:B------:R-:W-:Y:S05]  /*0da0*/  WARPSYNC.COLLECTIVE R0, `(.L_x_51) ;  /* 0x0000000000087348 */ /* 0x000fea0003c00000 */
[----:B------:R0:W1:Y:S02]  /*0db0*/  SHFL.BFLY P2, R20, R11, R10, R9 ;  /* 0x0c00000a0b147389 */ /* 0x0000640000040009 */
[----:B01----:R-:W-:Y:S05]  /*0dc0*/  ENDCOLLECTIVE ;  /* 0x000000000000791b */ /* 0x003fea0003800000 */
.L_x_51:
[----:B------:R-:W-:Y:S01]  /*0dd0*/  MOV R11, R16 ;  /* 0x00000010000b7202 */ /* 0x000fe20000000f00 */
[----:B------:R-:W-:-:S07]  /*0de0*/  IMAD.MOV.U32 R19, RZ, RZ, R20 ;  /* 0x000000ffff137224 */ /* 0x000fce00078e0014 */
[----:B------:R-:W-:Y:S05]  /*0df0*/  WARPSYNC.COLLECTIVE R0, `(.L_x_52) ;  /* 0x0000000000087348 */ /* 0x000fea0003c00000 */
[----:B------:R0:W1:Y:S02]  /*0e00*/  SHFL.BFLY P2, R20, R11, R10, R9 ;  /* 0x0c00000a0b147389 */ /* 0x0000640000040009 */
[----:B01----:R-:W-:Y:S05]  /*0e10*/  ENDCOLLECTIVE ;  /* 0x000000000000791b */ /* 0x003fea0003800000 */
.L_x_52:
[----:B------:R-:W-:Y:S01]  /*0e20*/  MOV R10, 0x2 ;  /* 0x00000002000a7802 */ /* 0x000fe20000000f00 */
[----:B------:R-:W-:-:S06]  /*0e30*/  IMAD.MOV.U32 R18, RZ, RZ, R20 ;  /* 0x000000ffff127224 */ /* 0x000fcc00078e0014 */
[----:B------:R-:W-:-:S10]  /*0e40*/  DADD R18, R16, R18 ;  /* 0x0000000010127229 */ /* 0x000fd40000000012 */
[----:B------:R-:W-:-:S07]  /*0e50*/  IMAD.MOV.U32 R11, RZ, RZ, R19 ;  /* 0x000000ffff0b7224 */ /* 0x000fce00078e0013 */
[----:B------:R-:W-:Y:S05]  /*0e60*/  WARPSYNC.COLLECTIVE R0, `(.L_x_53) ;  /* 0x0000000000087348 */ /* 0x000fea0003c00000 */
[----:B------:R0:W1:Y:S02]  /*0e70*/  SHFL.BFLY P2, R20, R11, R10, R9 ;  /* 0x0c00000a0b147389 */ /* 0x0000640000040009 */
[----:B01----:R-:W-:Y:S05]  /*0e80*/  ENDCOLLECTIVE ;  /* 0x000000000000791b */ /* 0x003fea0003800000 */
.L_x_53:
[----:B------:R-:W-:Y:S02]  /*0e90*/  IMAD.MOV.U32 R11, RZ, RZ, R18 ;  /* 0x000000ffff0b7224 */ /* 0x000fe400078e0012 */
[----:B------:R-:W-:-:S07]  /*0ea0*/  IMAD.MOV.U32 R13, RZ, RZ, R20 ;  /* 0x000000ffff0d7224 */ /* 0x000fce00078e0014 */
[----:B------:R-:W-:Y:S05]  /*0eb0*/  WARPSYNC.COLLECTIVE R0, `(.L_x_54) ;  /* 0x0000000000087348 */ /* 0x000fea0003c00000 */
[----:B------:R0:W1:Y:S02]  /*0ec0*/  SHFL.BFLY P2, R20, R11, R10, R9 ;  /* 0x0c00000a0b147389 */ /* 0x0000640000040009 */
[----:B01----:R-:W-:Y:S05]  /*0ed0*/  ENDCOLLECTIVE ;  /* 0x000000000000791b */ /* 0x003fea0003800000 */
.L_x_54:
[----:B------:R-:W-:Y:S01]  /*0ee0*/  IMAD.MOV.U32 R10, RZ, RZ, 0x1 ;  /* 0x00000001ff0a7424 */ /* 0x000fe200078e00ff */
[----:B------:R-:W-:-:S06]  /*0ef0*/  MOV R12, R20 ;  /* 0x00000014000c7202 */ /* 0x000fcc0000000f00 */
[----:B------:R-:W-:-:S10]  /*0f00*/  DADD R12, R18, R12 ;  /* 0x00000000120c7229 */ /* 0x000fd4000000000c */
[----:B------:R-:W-:-:S07]  /*0f10*/  IMAD.MOV.U32 R11, RZ, RZ, R13 ;  /* 0x000000ffff0b7224 */ /* 0x000fce00078e000d */
[----:B------:R-:W-:Y:S05]  /*0f20*/  WARPSYNC.COLLECTIVE R0, `(.L_x_55) ;  /* 0x0000000000087348 */ /* 0x000fea0003c00000 */
[----:B------:R0:W1:Y:S02]  /*0f30*/  SHFL.BFLY P2, R20, R11, R10, R9 ;  /* 0x0c00000a0b147389 */ /* 0x0000640000040009 */
[----:B01----:R-:W-:Y:S05]  /*0f40*/  ENDCOLLECTIVE ;  /* 0x000000000000791b */ /* 0x003fea0003800000 */
.L_x_55:
[----:B------:R-:W-:Y:S01]  /*0f50*/  IMAD.MOV.U32 R11, RZ, RZ, R12 ;  /* 0x000000ffff0b7224 */ /* 0x000fe200078e000c */
[----:B------:R-:W-:-:S07]  /*0f60*/  MOV R14, R20 ;  /* 0x00000014000e7202 */ /* 0x000fce0000000f00 */
[----:B------:R-:W-:Y:S05]  /*0f70*/  WARPSYNC.COLLECTIVE R0, `(.L_x_56) ;  /* 0x0000000000087348 */ /* 0x000fea0003c00000 */
[----:B------:R0:W1:Y:S02]  /*0f80*/  SHFL.BFLY P2, R20, R11, R10, R9 ;  /* 0x0c00000a0b147389 */ /* 0x0000640000040009 */
[----:B01----:R-:W-:Y:S05]  /*0f90*/  ENDCOLLECTIVE ;  /* 0x000000000000791b */ /* 0x003fea0003800000 */
.L_x_56:
[----:B------:R-:W-:Y:S01]  /*0fa0*/  IMAD.MOV.U32 R8, RZ, RZ, R20 ;  /* 0x000000ffff087224 */ /* 0x000fe200078e0014 */
[----:B------:R-:W-:Y:S06]  /*0fb0*/  BRA `(.L_x_57) ;  /* 0xfffffff400bc7947 */ /* 0x000fec000383ffff */
        .weak           $__internal_2_$__cuda_sm20_div_rn_f64_full
        .type           $__internal_2_$__cuda_sm20_div_rn_f64_full,@function
        .size           $__internal_2_$__cuda_sm20_div_rn_f64_full,(.L_x_75 - $__internal_2_$__cuda_sm20_div_rn_f64_full)
$__internal_2_$__cuda_sm20_div_rn_f64_full:
[----:B------:R-:W0:Y:S01]  /*0fc0*/  LDC.64 R12, c[0x0][0x398] ;  /* 0x0000e600ff0c7b82 */ /* 0x000e220000000a00 */
[----:B------:R-:W-:Y:S01]  /*0fd0*/  IMAD.MOV.U32 R14, RZ, RZ, 0x1 ;  /* 0x00000001ff0e7424 */ /* 0x000fe200078e00ff */
[----:B------:R-:W-:Y:S01]  /*0fe0*/  BSSY.RECONVERGENT B1, `(.L_x_58) ;  /* 0x0000055000017945 */ /* 0x000fe20003800200 */
[----:B------:R-:W-:Y:S01]  /*0ff0*/  IMAD.MOV.U32 R25, RZ, RZ, 0x1ca00000 ;  /* 0x1ca00000ff197424 */ /* 0x000fe200078e00ff */
[C---:B0-----:R-:W-:Y:S02]  /*1000*/  FSETP.GEU.AND P0, PT, |R13|.reuse, 1.469367938527859385e-39, PT ;  /* 0x001000000d00780b */ /* 0x041fe40003f0e200 */
[C---:B------:R-:W-:Y:S02]  /*1010*/  LOP3.LUT R10, R13.reuse, 0x800fffff, RZ, 0xc0, !PT ;  /* 0x800fffff0d0a7812 */ /* 0x040fe400078ec0ff */
[----:B------:R-:W-:Y:S02]  /*1020*/  LOP3.LUT R23, R13, 0x7ff00000, RZ, 0xc0, !PT ;  /* 0x7ff000000d177812 */ /* 0x000fe400078ec0ff */
[----:B------:R-:W-:-:S02]  /*1030*/  LOP3.LUT R11, R10, 0x3ff00000, RZ, 0xfc, !PT ;  /* 0x3ff000000a0b7812 */ /* 0x000fc400078efcff */
[----:B------:R-:W-:Y:S01]  /*1040*/  MOV R10, R12 ;  /* 0x0000000c000a7202 */ /* 0x000fe20000000f00 */
[----:B------:R-:W-:-:S04]  /*1050*/  IMAD.MOV.U32 R24, RZ, RZ, R23 ;  /* 0x000000ffff187224 */ /* 0x000fc800078e0017 */
[----:B------:R-:W0:Y:S02]  /*1060*/  @!P0 LDC.64 R8, c[0x0][0x398] ;  /* 0x0000e600ff088b82 */ /* 0x000e240000000a00 */
[----:B0-----:R-:W-:Y:S01]  /*1070*/  @!P0 DMUL R10, R8, 8.98846567431157953865e+307 ;  /* 0x7fe00000080a8828 */ /* 0x001fe20000000000 */
[----:B------:R-:W-:Y:S01]  /*1080*/  MOV R9, R19 ;  /* 0x0000001300097202 */ /* 0x000fe20000000f00 */
[----:B------:R-:W-:-:S04]  /*1090*/  IMAD.MOV.U32 R8, RZ, RZ, R18 ;  /* 0x000000ffff087224 */ /* 0x000fc800078e0012 */
[----:B------:R-:W0:Y:S01]  /*10a0*/  MUFU.RCP64H R15, R11 ;  /* 0x0000000b000f7308 */ /* 0x000e220000001800 */
[C---:B------:R-:W-:Y:S02]  /*10b0*/  FSETP.GEU.AND P3, PT, |R9|.reuse, 1.469367938527859385e-39, PT ;  /* 0x001000000900780b */ /* 0x040fe40003f6e200 */
[----:B------:R-:W-:Y:S02]  /*10c0*/  LOP3.LUT R22, R9, 0x7ff00000, RZ, 0xc0, !PT ;  /* 0x7ff0000009167812 */ /* 0x000fe400078ec0ff */
[----:B------:R-:W-:Y:S02]  /*10d0*/  @!P0 LOP3.LUT R24, R11, 0x7ff00000, RZ, 0xc0, !PT ;  /* 0x7ff000000b188812 */ /* 0x000fe400078ec0ff */
[----:B------:R-:W-:Y:S01]  /*10e0*/  ISETP.GE.U32.AND P2, PT, R22, R23, PT ;  /* 0x000000171600720c */ /* 0x000fe20003f46070 */
[----:B------:R-:W-:Y:S02]  /*10f0*/  IMAD.MOV.U32 R27, RZ, RZ, R22 ;  /* 0x000000ffff1b7224 */ /* 0x000fe400078e0016 */
[----:B------:R-:W-:Y:S01]  /*1100*/  VIADD R26, R24, 0xffffffff ;  /* 0xffffffff181a7836 */ /* 0x000fe20000000000 */
[----:B------:R-:W-:-:S04]  /*1110*/  SEL R25, R25, 0x63400000, !P2 ;  /* 0x6340000019197807 */ /* 0x000fc80005000000 */
[----:B------:R-:W-:Y:S01]  /*1120*/  @!P3 LOP3.LUT R20, R25, 0x80000000, R9, 0xf8, !PT ;  /* 0x800000001914b812 */ /* 0x000fe200078ef809 */
[----:B0-----:R-:W-:-:S03]  /*1130*/  DFMA R16, R14, -R10, 1 ;  /* 0x3ff000000e10742b */ /* 0x001fc6000000080a */
[----:B------:R-:W-:Y:S02]  /*1140*/  @!P3 LOP3.LUT R21, R20, 0x100000, RZ, 0xfc, !PT ;  /* 0x001000001415b812 */ /* 0x000fe400078efcff */
[----:B------:R-:W-:-:S03]  /*1150*/  @!P3 MOV R20, RZ ;  /* 0x000000ff0014b202 */ /* 0x000fc60000000f00 */
[----:B------:R-:W-:-:S08]  /*1160*/  DFMA R16, R16, R16, R16 ;  /* 0x000000101010722b */ /* 0x000fd00000000010 */
[----:B------:R-:W-:Y:S01]  /*1170*/  DFMA R16, R14, R16, R14 ;  /* 0x000000100e10722b */ /* 0x000fe2000000000e */
[----:B------:R-:W-:Y:S01]  /*1180*/  LOP3.LUT R15, R25, 0x800fffff, R9, 0xf8, !PT ;  /* 0x800fffff190f7812 */ /* 0x000fe200078ef809 */
[----:B------:R-:W-:-:S06]  /*1190*/  IMAD.MOV.U32 R14, RZ, RZ, R8 ;  /* 0x000000ffff0e7224 */ /* 0x000fcc00078e0008 */
[----:B------:R-:W-:Y:S02]  /*11a0*/  DFMA R18, R16, -R10, 1 ;  /* 0x3ff000001012742b */ /* 0x000fe4000000080a */
[----:B------:R-:W-:-:S06]  /*11b0*/  @!P3 DFMA R14, R14, 2, -R20 ;  /* 0x400000000e0eb82b */ /* 0x000fcc0000000814 */
[----:B------:R-:W-:-:S04]  /*11c0*/  DFMA R16, R16, R18, R16 ;  /* 0x000000121010722b */ /* 0x000fc80000000010 */
[----:B------:R-:W-:-:S04]  /*11d0*/  @!P3 LOP3.LUT R27, R15, 0x7ff00000, RZ, 0xc0, !PT ;  /* 0x7ff000000f1bb812 */ /* 0x000fc800078ec0ff */
[----:B------:R-:W-:Y:S01]  /*11e0*/  IADD3 R20, PT, PT, R27, -0x1, RZ ;  /* 0xffffffff1b147810 */ /* 0x000fe20007ffe0ff */
[----:B------:R-:W-:-:S03]  /*11f0*/  DMUL R18, R16, R14 ;  /* 0x0000000e10127228 */ /* 0x000fc60000000000 */
[----:B------:R-:W-:-:S04]  /*1200*/  ISETP.GT.U32.AND P0, PT, R20, 0x7feffffe, PT ;  /* 0x7feffffe1400780c */ /* 0x000fc80003f04070 */
[----:B------:R-:W-:Y:S01]  /*1210*/  ISETP.GT.U32.OR P0, PT, R26, 0x7feffffe, P0 ;  /* 0x7feffffe1a00780c */ /* 0x000fe20000704470 */
[----:B------:R-:W-:-:S08]  /*1220*/  DFMA R20, R18, -R10, R14 ;  /* 0x8000000a1214722b */ /* 0x000fd0000000000e */
[----:B------:R-:W-:-:S04]  /*1230*/  DFMA R20, R16, R20, R18 ;  /* 0x000000141014722b */ /* 0x000fc80000000012 */
[----:B------:R-:W-:Y:S07]  /*1240*/  @P0 BRA `(.L_x_59) ;  /* 0x0000000000600947 */ /* 0x000fee0003800000 */
[----:B------:R-:W-:Y:S01]  /*1250*/  VIADDMNMX R22, R22, -R23, 0xb9600000, !PT ;  /* 0xb960000016167446 */ /* 0x000fe20007800917 */
[----:B------:R-:W-:-:S03]  /*1260*/  IMAD.MOV.U32 R8, RZ, RZ, RZ ;  /* 0x000000ffff087224 */ /* 0x000fc600078e00ff */
[----:B------:R-:W-:-:S05]  /*1270*/  VIMNMX R22, PT, PT, R22, 0x46a00000, PT ;  /* 0x46a0000016167848 */ /* 0x000fca0003fe0100 */
[----:B------:R-:W-:-:S05]  /*1280*/  IMAD.IADD R25, R22, 0x1, -R25 ;  /* 0x0000000116197824 */ /* 0x000fca00078e0a19 */
[----:B------:R-:W-:-:S06]  /*1290*/  IADD3 R9, PT, PT, R25, 0x7fe00000, RZ ;  /* 0x7fe0000019097810 */ /* 0x000fcc0007ffe0ff */
[----:B------:R-:W-:-:S10]  /*12a0*/  DMUL R16, R20, R8 ;  /* 0x0000000814107228 */ /* 0x000fd40000000000 */
[----:B------:R-:W-:-:S13]  /*12b0*/  FSETP.GTU.AND P0, PT, |R17|, 1.469367938527859385e-39, PT ;  /* 0x001000001100780b */ /* 0x000fda0003f0c200 */
[----:B------:R-:W-:Y:S05]  /*12c0*/  @P0 BRA `(.L_x_60) ;  /* 0x0000000000980947 */ /* 0x000fea0003800000 */
[----:B------:R-:W-:-:S06]  /*12d0*/  DFMA R10, R20, -R10, R14 ;  /* 0x8000000a140a722b */ /* 0x000fcc000000000e */
[----:B------:R-:W-:-:S04]  /*12e0*/  IMAD.MOV.U32 R10, RZ, RZ, RZ ;  /* 0x000000ffff0a7224 */ /* 0x000fc800078e00ff */
[C---:B------:R-:W-:Y:S02]  /*12f0*/  FSETP.NEU.AND P0, PT, R11.reuse, RZ, PT ;  /* 0x000000ff0b00720b */ /* 0x040fe40003f0d000 */
[----:B------:R-:W-:-:S04]  /*1300*/  LOP3.LUT R13, R11, 0x80000000, R13, 0x48, !PT ;  /* 0x800000000b0d7812 */ /* 0x000fc800078e480d */
[----:B------:R-:W-:-:S07]  /*1310*/  LOP3.LUT R11, R13, R9, RZ, 0xfc, !PT ;  /* 0x000000090d0b7212 */ /* 0x000fce00078efcff */
[----:B------:R-:W-:Y:S05]  /*1320*/  @!P0 BRA `(.L_x_60) ;  /* 0x0000000000808947 */ /* 0x000fea0003800000 */
[C---:B------:R-:W-:Y:S01]  /*1330*/  IADD3 R9, PT, PT, -R25.reuse, RZ, RZ ;  /* 0x000000ff19097210 */ /* 0x040fe20007ffe1ff */
[----:B------:R-:W-:Y:S01]  /*1340*/  IMAD.MOV.U32 R8, RZ, RZ, RZ ;  /* 0x000000ffff087224 */ /* 0x000fe200078e00ff */
[----:B------:R-:W-:Y:S01]  /*1350*/  DMUL.RP R10, R20, R10 ;  /* 0x0000000a140a7228 */ /* 0x000fe20000008000 */
[----:B------:R-:W-:-:S04]  /*1360*/  IADD3 R25, PT, PT, -R25, -0x43300000, RZ ;  /* 0xbcd0000019197810 */ /* 0x000fc80007ffe1ff */
[----:B------:R-:W-:-:S05]  /*1370*/  DFMA R8, R16, -R8, R20 ;  /* 0x800000081008722b */ /* 0x000fca0000000014 */
[----:B------:R-:W-:-:S05]  /*1380*/  LOP3.LUT R13, R11, R13, RZ, 0x3c, !PT ;  /* 0x0000000d0b0d7212 */ /* 0x000fca00078e3cff */
[----:B------:R-:W-:-:S04]  /*1390*/  FSETP.NEU.AND P0, PT, |R9|, R25, PT ;  /* 0x000000190900720b */ /* 0x000fc80003f0d200 */
[----:B------:R-:W-:Y:S02]  /*13a0*/  FSEL R16, R10, R16, !P0 ;  /* 0x000000100a107208 */ /* 0x000fe40004000000 */
[----:B------:R-:W-:Y:S01]  /*13b0*/  FSEL R17, R13, R17, !P0 ;  /* 0x000000110d117208 */ /* 0x000fe20004000000 */
[----:B------:R-:W-:Y:S06]  /*13c0*/  BRA `(.L_x_60) ;  /* 0x0000000000587947 */ /* 0x000fec0003800000 */
.L_x_59:
[----:B------:R-:W-:-:S14]  /*13d0*/  DSETP.NAN.AND P0, PT, R8, R8, PT ;  /* 0x000000080800722a */ /* 0x000fdc0003f08000 */
[----:B------:R-:W-:Y:S05]  /*13e0*/  @P0 BRA `(.L_x_61) ;  /* 0x0000000000480947 */ /* 0x000fea0003800000 */
[----:B------:R-:W0:Y:S02]  /*13f0*/  LDC.64 R10, c[0x0][0x398] ;  /* 0x0000e600ff0a7b82 */ /* 0x000e240000000a00 */
[----:B0-----:R-:W-:-:S14]  /*1400*/  DSETP.NAN.AND P0, PT, R10, R10, PT ;  /* 0x0000000a0a00722a */ /* 0x001fdc0003f08000 */
[----:B------:R-:W-:Y:S05]  /*1410*/  @P0 BRA `(.L_x_62) ;  /* 0x0000000000300947 */ /* 0x000fea0003800000 */
[----:B------:R-:W-:Y:S01]  /*1420*/  ISETP.NE.AND P0, PT, R27, R24, PT ;  /* 0x000000181b00720c */ /* 0x000fe20003f05270 */
[----:B------:R-:W-:Y:S01]  /*1430*/  IMAD.MOV.U32 R16, RZ, RZ, 0x0 ;  /* 0x00000000ff107424 */ /* 0x000fe200078e00ff */
[----:B------:R-:W-:-:S11]  /*1440*/  MOV R17, 0xfff80000 ;  /* 0xfff8000000117802 */ /* 0x000fd60000000f00 */
        /* <DEDUP_REMOVED lines=9> */
.L_x_62:
[----:B------:R-:W-:Y:S01]  /*14e0*/  LOP3.LUT R17, R13, 0x80000, RZ, 0xfc, !PT ;  /* 0x000800000d117812 */ /* 0x000fe200078efcff */
[----:B------:R-:W-:Y:S01]  /*14f0*/  IMAD.MOV.U32 R16, RZ, RZ, R12 ;  /* 0x000000ffff107224 */ /* 0x000fe200078e000c */
[----:B------:R-:W-:Y:S06]  /*1500*/  BRA `(.L_x_60) ;  /* 0x0000000000087947 */ /* 0x000fec0003800000 */
.L_x_61:
[----:B------:R-:W-:Y:S01]  /*1510*/  LOP3.LUT R17, R9, 0x80000, RZ, 0xfc, !PT ;  /* 0x0008000009117812 */ /* 0x000fe200078efcff */
[----:B------:R-:W-:-:S07]  /*1520*/  IMAD.MOV.U32 R16, RZ, RZ, R8 ;  /* 0x000000ffff107224 */ /* 0x000fce00078e0008 */
.L_x_60:
[----:B------:R-:W-:Y:S05]  /*1530*/  BSYNC.RECONVERGENT B1 ;  /* 0x0000000000017941 */ /* 0x000fea0003800200 */
.L_x_58:
[----:B------:R-:W-:Y:S01]  /*1540*/  MOV R8, R0 ;  /* 0x0000000000087202 */ /* 0x000fe20000000f00 */
[----:B------:R-:W-:-:S04]  /*1550*/  IMAD.MOV.U32 R9, RZ, RZ, 0x0 ;  /* 0x00000000ff097424 */ /* 0x000fc800078e00ff */
[----:B------:R-:W-:Y:S05]  /*1560*/  RET.REL.NODEC R8 `(_Z21reduction_sum_dividedPKdPdiid) ;  /* 0xffffffe808a47950 */ /* 0x000fea0003c3ffff */
.L_x_63:
        /* <DEDUP_REMOVED lines=9> */
.L_x_75:


//--------------------- .text._Z10initCurandP17curandStateXORWOWm --------------------------
	.section	.text._Z10initCurandP17curandStateXORWOWm,"ax",@progbits
	.align	128
        .global         _Z10initCurandP17curandStateXORWOWm
        .type           _Z10initCurandP17curandStateXORWOWm,@function
        .size           _Z10initCurandP17curandStateXORWOWm,(.L_x_79 - _Z10initCurandP17curandStateXORWOWm)
        .other          _Z10initCurandP17curandStateXORWOWm,@"STO_CUDA_ENTRY STV_DEFAULT"
_Z10initCurandP17curandStateXORWOWm:
.text._Z10initCurandP17curandStateXORWOWm:
[----:B------:R-:W-:Y:S01]  /*0000*/  LDC R1, c[0x0][0x37c] ;  /* 0x0000df00ff017b82 */ /* 0x000fe20000000800 */
[----:B------:R-:W0:Y:S07]  /*0010*/  S2R R4, SR_TID.X ;  /* 0x0000000000047919 */ /* 0x000e2e0000002100 */
[----:B------:R-:W1:Y:S01]  /*0020*/  LDC.64 R2, c[0x0][0x388] ;  /* 0x0000e200ff027b82 */ /* 0x000e620000000a00 */
[----:B------:R-:W2:Y:S01]  /*0030*/  LDCU.64 UR4, c[0x0][0x358] ;  /* 0x00006b00ff0477ac */ /* 0x000ea20008000a00 */
[----:B------:R-:W-:Y:S06]  /*0040*/  BSSY.RECONVERGENT B0, `(.L_x_64) ;  /* 0x00000e5000007945 */ /* 0x000fec0003800200 */
[----:B------:R-:W0:Y:S08]  /*0050*/  S2UR UR6, SR_CTAID.X ;  /* 0x00000000000679c3 */ /* 0x000e300000002500 */
[----:B------:R-:W0:Y:S08]  /*0060*/  LDC R13, c[0x0][0x360] ;  /* 0x0000d800ff0d7b82 */ /* 0x000e300000000800 */
[----:B------:R-:W3:Y:S01]  /*0070*/  LDC.64 R6, c[0x0][0x380] ;  /* 0x0000e000ff067b82 */ /* 0x000ee20000000a00 */
[----:B-1----:R-:W-:-:S02]  /*0080*/  LOP3.LUT R0, R2, 0xaad26b49, RZ, 0x3c, !PT ;  /* 0xaad26b4902007812 */ /* 0x002fc400078e3cff */
[----:B------:R-:W-:-:S03]  /*0090*/  LOP3.LUT R2, R3, 0xf7dcefdd, RZ, 0x3c, !PT ;  /* 0xf7dcefdd03027812 */ /* 0x000fc600078e3cff */
[----:B------:R-:W-:Y:S02]  /*00a0*/  IMAD R0, R0, 0x4182bed5, RZ ;  /* 0x4182bed500007824 */ /* 0x000fe400078e02ff */
[----:B------:R-:W-:Y:S02]  /*00b0*/  IMAD R3, R2, -0x658354e5, RZ ;  /* 0x9a7cab1b02037824 */ /* 0x000fe400078e02ff */
[C---:B------:R-:W-:Y:S01]  /*00c0*/  VIADD R5, R0.reuse, 0x75bcd15 ;  /* 0x075bcd1500057836 */ /* 0x040fe20000000000 */
[C---:B------:R-:W-:Y:S01]  /*00d0*/  LOP3.LUT R8, R0.reuse, 0x159a55e5, RZ, 0x3c, !PT ;  /* 0x159a55e500087812 */ /* 0x040fe200078e3cff */
[C---:B------:R-:W-:Y:S01]  /*00e0*/  VIADD R11, R0.reuse, 0x583f19 ;  /* 0x00583f19000b7836 */ /* 0x040fe20000000000 */
[C---:B------:R-:W-:Y:S01]  /*00f0*/  LOP3.LUT R10, R3.reuse, 0x5491333, RZ, 0x3c, !PT ;  /* 0x05491333030a7812 */ /* 0x040fe200078e3cff */
[----:B------:R-:W-:Y:S02]  /*0100*/  VIADD R9, R3, 0x1f123bb5 ;  /* 0x1f123bb503097836 */ /* 0x000fe40000000000 */
[----:B0-----:R-:W-:Y:S01]  /*0110*/  IMAD R13, R13, UR6, R4 ;  /* 0x000000060d0d7c24 */ /* 0x001fe2000f8e0204 */
[----:B------:R-:W-:-:S04]  /*0120*/  IADD3 R4, PT, PT, R0, 0x64f0c9, R3 ;  /* 0x0064f0c900047810 */ /* 0x000fc80007ffe003 */
[C---:B------:R-:W-:Y:S01]  /*0130*/  ISETP.NE.AND P0, PT, R13.reuse, RZ, PT ;  /* 0x000000ff0d00720c */ /* 0x040fe20003f05270 */
[----:B---3--:R-:W-:-:S05]  /*0140*/  IMAD.WIDE R6, R13, 0x30, R6 ;  /* 0x000000300d067825 */ /* 0x008fca00078e0206 */
[----:B--2---:R0:W-:Y:S04]  /*0150*/  STG.E.64 desc[UR4][R6.64], R4 ;  /* 0x0000000406007986 */ /* 0x0041e8000c101b04 */
[----:B------:R0:W-:Y:S04]  /*0160*/  STG.E.64 desc[UR4][R6.64+0x8], R8 ;  /* 0x0000080806007986 */ /* 0x0001e8000c101b04 */
[----:B------:R0:W-:Y:S01]  /*0170*/  STG.E.64 desc[UR4][R6.64+0x10], R10 ;  /* 0x0000100a06007986 */ /* 0x0001e2000c101b04 */
[----:B------:R-:W-:Y:S05]  /*0180*/  @!P0 BRA `(.L_x_65) ;  /* 0x0000000c00408947 */ /* 0x000fea0003800000 */
[----:B------:R-:W-:Y:S01]  /*0190*/  SHF.R.S32.HI R0, RZ, 0x1f, R13 ;  /* 0x0000001fff007819 */ /* 0x000fe2000001140d */
[----:B------:R-:W-:-:S07]  /*01a0*/  IMAD.MOV.U32 R12, RZ, RZ, RZ ;  /* 0x000000ffff0c7224 */ /* 0x000fce00078e00ff */
.L_x_71:
[----:B-1----:R-:W-:Y:S01]  /*01b0*/  LOP3.LUT R2, R13, 0x3, RZ, 0xc0, !PT ;  /* 0x000000030d027812 */ /* 0x002fe200078ec0ff */
[----:B------:R-:W-:Y:S03]  /*01c0*/  BSSY.RECONVERGENT B1, `(.L_x_66) ;  /* 0x00000c6000017945 */ /* 0x000fe60003800200 */
[----:B------:R-:W-:-:S04]  /*01d0*/  ISETP.NE.U32.AND P0, PT, R2, RZ, PT ;  /* 0x000000ff0200720c */ /* 0x000fc80003f05070 */
[----:B------:R-:W-:-:S13]  /*01e0*/  ISETP.NE.AND.EX P0, PT, RZ, RZ, PT, P0 ;  /* 0x000000ffff00720c */ /* 0x000fda0003f05300 */
[----:B------:R-:W-:Y:S05]  /*01f0*/  @!P0 BRA `(.L_x_67) ;  /* 0x0000000c00088947 */ /* 0x000fea0003800000 */
[----:B0-----:R-:W0:Y:S01]  /*0200*/  LDC.64 R8, c[0x4][RZ] ;  /* 0x01000000ff087b82 */ /* 0x001e220000000a00 */
[----:B------:R-:W-:Y:S02]  /*0210*/  IMAD.MOV.U32 R14, RZ, RZ, RZ ;  /* 0x000000ffff0e7224 */ /* 0x000fe400078e00ff */
[----:B0-----:R-:W-:-:S07]  /*0220*/  IMAD.WIDE.U32 R8, R12, 0xc80, R8 ;  /* 0x00000c800c087825 */ /* 0x001fce00078e0008 */
.L_x_70:
[----:B-1----:R-:W-:Y:S01]  /*0230*/  IMAD.MOV.U32 R15, RZ, RZ, RZ ;  /* 0x000000ffff0f7224 */ /* 0x002fe200078e00ff */
[----:B------:R-:W-:Y:S01]  /*0240*/  CS2R R2, SRZ ;  /* 0x0000000000027805 */ /* 0x000fe2000001ff00 */
[----:B------:R-:W-:Y:S01]  /*0250*/  IMAD.MOV.U32 R17, RZ, RZ, RZ ;  /* 0x000000ffff117224 */ /* 0x000fe200078e00ff */
[----:B------:R-:W-:-:S07]  /*0260*/  CS2R R4, SRZ ;  /* 0x0000000000047805 */ /* 0x000fce000001ff00 */
.L_x_69:
[----:B------:R-:W-:-:S05]  /*0270*/  IMAD.WIDE.U32 R10, R17, 0x4, R6 ;  /* 0x00000004110a7825 */ /* 0x000fca00078e0006 */
[----:B------:R0:W5:Y:S01]  /*0280*/  LDG.E R16, desc[UR4][R10.64+0x4] ;  /* 0x000004040a107981 */ /* 0x000162000c1e1900 */
[----:B------:R-:W-:-:S07]  /*0290*/  IMAD.MOV.U32 R19, RZ, RZ, RZ ;  /* 0x000000ffff137224 */ /* 0x000fce00078e00ff */
.L_x_68:
[----:B-----5:R-:W-:Y:S01]  /*02a0*/  SHF.R.U32.HI R24, RZ, R19, R16 ;  /* 0x00000013ff187219 */ /* 0x020fe20000011610 */
[----:B0-----:R-:W-:-:S03]  /*02b0*/  IMAD.SHL.U32 R10, R17, 0x20, RZ ;  /* 0x00000020110a7824 */ /* 0x001fc600078e00ff */
[----:B------:R-:W-:Y:S01]  /*02c0*/  LOP3.LUT R11, R24, 0x1, RZ, 0xc0, !PT ;  /* 0x00000001180b7812 */ /* 0x000fe200078ec0ff */
[----:B------:R-:W-:-:S03]  /*02d0*/  IMAD.IADD R10, R10, 0x1, R19 ;  /* 0x000000010a0a7824 */ /* 0x000fc600078e0213 */
[----:B------:R-:W-:Y:S01]  /*02e0*/  ISETP.NE.U32.AND P0, PT, R11, 0x1, PT ;  /* 0x000000010b00780c */ /* 0x000fe20003f05070 */
[----:B------:R-:W-:-:S03]  /*02f0*/  IMAD R11, R10, 0x5, RZ ;  /* 0x000000050a0b7824 */ /* 0x000fc600078e02ff */
[----:B------:R-:W-:Y:S01]  /*0300*/  R2P PR, R24, 0x7e ;  /* 0x0000007e18007804 */ /* 0x000fe20000000000 */
[----:B------:R-:W-:-:S08]  /*0310*/  IMAD.WIDE.U32 R10, R11, 0x4, R8 ;  /* 0x000000040b0a7825 */ /* 0x000fd000078e0008 */
[----:B------:R-:W2:Y:S04]  /*0320*/  @!P0 LDG.E R18, desc[UR4][R10.64] ;  /* 0x000000040a128981 */ /* 0x000ea8000c1e1900 */
[----:B------:R-:W3:Y:S04]  /*0330*/  @!P0 LDG.E R20, desc[UR4][R10.64+0x10] ;  /* 0x000010040a148981 */ /* 0x000ee8000c1e1900 */
[----:B------:R-:W4:Y:S04]  /*0340*/  @P1 LDG.E R22, desc[UR4][R10.64+0x14] ;  /* 0x000014040a161981 */ /* 0x000f28000c1e1900 */
[----:B------:R-:W4:Y:S04]  /*0350*/  @P2 LDG.E R26, desc[UR4][R10.64+0x28] ;  /* 0x000028040a1a2981 */ /* 0x000f28000c1e1900 */
[----:B------:R-:W4:Y:S04]  /*0360*/  @!P0 LDG.E R21, desc[UR4][R10.64+0x4] ;  /* 0x000004040a158981 */ /* 0x000f28000c1e1900 */
[----:B------:R-:W4:Y:S04]  /*0370*/  @!P0 LDG.E R23, desc[UR4][R10.64+0xc] ;  /* 0x00000c040a178981 */ /* 0x000f28000c1e1900 */
[----:B------:R-:W4:Y:S04]  /*0380*/  @P1 LDG.E R25, desc[UR4][R10.64+0x18] ;  /* 0x000018040a191981 */ /* 0x000f28000c1e1900 */
[----:B------:R-:W4:Y:S04]  /*0390*/  @P3 LDG.E R28, desc[UR4][R10.64+0x3c] ;  /* 0x00003c040a1c3981 */ /* 0x000f28000c1e1900 */
[----:B------:R-:W4:Y:S01]  /*03a0*/  @P6 LDG.E R27, desc[UR4][R10.64+0x7c] ;  /* 0x00007c040a1b6981 */ /* 0x000f22000c1e1900 */
[----:B--2---:R-:W-:-:S03]  /*03b0*/  @!P0 LOP3.LUT R15, R15, R18, RZ, 0x3c, !PT ;  /* 0x000000120f0f8212 */ /* 0x004fc600078e3cff */
[----:B------:R-:W2:Y:S01]  /*03c0*/  @!P0 LDG.E R18, desc[UR4][R10.64+0x8] ;  /* 0x000008040a128981 */ /* 0x000ea2000c1e1900 */
[----:B---3--:R-:W-:-:S03]  /*03d0*/  @!P0 LOP3.LUT R3, R3, R20, RZ, 0x3c, !PT ;  /* 0x0000001403038212 */ /* 0x008fc600078e3cff */
[----:B------:R-:W3:Y:S01]  /*03e0*/  @P1 LDG.E R20, desc[UR4][R10.64+0x24] ;  /* 0x000024040a141981 */ /* 0x000ee2000c1e1900 */
[----:B----4-:R-:W-:-:S03]  /*03f0*/  @P1 LOP3.LUT R15, R15, R22, RZ, 0x3c, !PT ;  /* 0x000000160f0f1212 */ /* 0x010fc600078e3cff */
[----:B------:R-:W4:Y:S01]  /*0400*/  @P2 LDG.E R22, desc[UR4][R10.64+0x38] ;  /* 0x000038040a162981 */ /* 0x000f22000c1e1900 */
[----:B------:R-:W-:-:S03]  /*0410*/  @P2 LOP3.LUT R15, R15, R26, RZ, 0x3c, !PT ;  /* 0x0000001a0f0f2212 */ /* 0x000fc600078e3cff */
[----:B------:R-:W4:Y:S01]  /*0420*/  @P4 LDG.E R26, desc[UR4][R10.64+0x50] ;  /* 0x000050040a1a4981 */ /* 0x000f22000c1e1900 */
[----:B------:R-:W-:-:S03]  /*0430*/  @!P0 LOP3.LUT R4, R4, R21, RZ, 0x3c, !PT ;  /* 0x0000001504048212 */ /* 0x000fc600078e3cff */
[----:B------:R-:W4:Y:S01]  /*0440*/  @P1 LDG.E R21, desc[UR4][R10.64+0x20] ;  /* 0x000020040a151981 */ /* 0x000f22000c1e1900 */
[----:B------:R-:W-:-:S03]  /*0450*/  @!P0 LOP3.LUT R2, R2, R23, RZ, 0x3c, !PT ;  /* 0x0000001702028212 */ /* 0x000fc600078e3cff */
[----:B------:R-:W4:Y:S01]  /*0460*/  @P2 LDG.E R23, desc[UR4][R10.64+0x2c] ;  /* 0x00002c040a172981 */ /* 0x000f22000c1e1900 */
[----:B------:R-:W-:-:S03]  /*0470*/  @P1 LOP3.LUT R4, R4, R25, RZ, 0x3c, !PT ;  /* 0x0000001904041212 */ /* 0x000fc600078e3cff */
[----:B------:R-:W4:Y:S01]  /*0480*/  @P2 LDG.E R25, desc[UR4][R10.64+0x34] ;  /* 0x000034040a192981 */ /* 0x000f22000c1e1900 */
[----:B--2---:R-:W-:-:S03]  /*0490*/  @!P0 LOP3.LUT R5, R5, R18, RZ, 0x3c, !PT ;  /* 0x0000001205058212 */ /* 0x004fc600078e3cff */
[----:B------:R-:W2:Y:S01]  /*04a0*/  @P1 LDG.E R18, desc[UR4][R10.64+0x1c] ;  /* 0x00001c040a121981 */ /* 0x000ea2000c1e1900 */
[----:B---3--:R-:W-:-:S03]  /*04b0*/  @P1 LOP3.LUT R3, R3, R20, RZ, 0x3c, !PT ;  /* 0x0000001403031212 */ /* 0x008fc600078e3cff */
[----:B------:R-:W3:Y:S01]  /*04c0*/  @P2 LDG.E R20, desc[UR4][R10.64+0x30] ;  /* 0x000030040a142981 */ /* 0x000ee2000c1e1900 */
[----:B----4-:R-:W-:-:S03]  /*04d0*/  @P2 LOP3.LUT R3, R3, R22, RZ, 0x3c, !PT ;  /* 0x0000001603032212 */ /* 0x010fc600078e3cff */
[----:B------:R-:W4:Y:S01]  /*04e0*/  @P3 LDG.E R22, desc[UR4][R10.64+0x4c] ;  /* 0x00004c040a163981 */ /* 0x000f22000c1e1900 */
[----:B------:R-:W-:-:S04]  /*04f0*/  @P3 LOP3.LUT R15, R15, R28, RZ, 0x3c, !PT ;  /* 0x0000001c0f0f3212 */ /* 0x000fc800078e3cff */
[----:B------:R-:W-:Y:S02]  /*0500*/  @P4 LOP3.LUT R15, R15, R26, RZ, 0x3c, !PT ;  /* 0x0000001a0f0f4212 */ /* 0x000fe400078e3cff */
[----:B------:R-:W-:Y:S01]  /*0510*/  @P1 LOP3.LUT R2, R2, R21, RZ, 0x3c, !PT ;  /* 0x0000001502021212 */ /* 0x000fe200078e3cff */
[----:B------:R-:W4:Y:S04]  /*0520*/  @P5 LDG.E R26, desc[UR4][R10.64+0x64] ;  /* 0x000064040a1a5981 */ /* 0x000f28000c1e1900 */
[----:B------:R-:W4:Y:S01]  /*0530*/  @P3 LDG.E R21, desc[UR4][R10.64+0x40] ;  /* 0x000040040a153981 */ /* 0x000f22000c1e1900 */
[----:B------:R-:W-:Y:S02]  /*0540*/  @P2 LOP3.LUT R4, R4, R23, RZ, 0x3c, !PT ;  /* 0x0000001704042212 */ /* 0x000fe400078e3cff */
[----:B------:R-:W-:Y:S01]  /*0550*/  @P2 LOP3.LUT R2, R2, R25, RZ, 0x3c, !PT ;  /* 0x0000001902022212 */ /* 0x000fe200078e3cff */
[----:B------:R-:W4:Y:S04]  /*0560*/  @P3 LDG.E R23, desc[UR4][R10.64+0x48] ;  /* 0x000048040a173981 */ /* 0x000f28000c1e1900 */
[----:B------:R-:W4:Y:S01]  /*0570*/  @P4 LDG.E R25, desc[UR4][R10.64+0x54] ;  /* 0x000054040a194981 */ /* 0x000f22000c1e1900 */
[----:B--2---:R-:W-:-:S03]  /*0580*/  @P1 LOP3.LUT R5, R5, R18, RZ, 0x3c, !PT ;  /* 0x0000001205051212 */ /* 0x004fc600078e3cff */
[----:B------:R-:W2:Y:S01]  /*0590*/  @P3 LDG.E R18, desc[UR4][R10.64+0x44] ;  /* 0x000044040a123981 */ /* 0x000ea2000c1e1900 */
[----:B---3--:R-:W-:-:S03]  /*05a0*/  @P2 LOP3.LUT R5, R5, R20, RZ, 0x3c, !PT ;  /* 0x0000001405052212 */ /* 0x008fc600078e3cff */
[----:B------:R-:W3:Y:S01]  /*05b0*/  @P4 LDG.E R20, desc[UR4][R10.64+0x58] ;  /* 0x000058040a144981 */ /* 0x000ee2000c1e1900 */
[----:B----4-:R-:W-:-:S03]  /*05c0*/  @P3 LOP3.LUT R3, R3, R22, RZ, 0x3c, !PT ;  /* 0x0000001603033212 */ /* 0x010fc600078e3cff */
[----:B------:R-:W4:Y:S01]  /*05d0*/  @P4 LDG.E R22, desc[UR4][R10.64+0x60] ;  /* 0x000060040a164981 */ /* 0x000f22000c1e1900 */
[----:B------:R-:W-:Y:S02]  /*05e0*/  LOP3.LUT P0, RZ, R24, 0x80, RZ, 0xc0, !PT ;  /* 0x0000008018ff7812 */ /* 0x000fe4000780c0ff */
[----:B------:R-:W-:Y:S02]  /*05f0*/  @P5 LOP3.LUT R15, R15, R26, RZ, 0x3c, !PT ;  /* 0x0000001a0f0f5212 */ /* 0x000fe400078e3cff */
[----:B------:R-:W4:Y:S01]  /*0600*/  @P6 LDG.E R26, desc[UR4][R10.64+0x78] ;  /* 0x000078040a1a6981 */ /* 0x000f22000c1e1900 */
[----:B------:R-:W-:-:S03]  /*0610*/  @P3 LOP3.LUT R4, R4, R21, RZ, 0x3c, !PT ;  /* 0x0000001504043212 */ /* 0x000fc600078e3cff */
[----:B------:R-:W4:Y:S01]  /*0620*/  @P4 LDG.E R21, desc[UR4][R10.64+0x5c] ;  /* 0x00005c040a154981 */ /* 0x000f22000c1e1900 */
[----:B------:R-:W-:-:S03]  /*0630*/  @P3 LOP3.LUT R2, R2, R23, RZ, 0x3c, !PT ;  /* 0x0000001702023212 */ /* 0x000fc600078e3cff */
[----:B------:R-:W4:Y:S01]  /*0640*/  @P5 LDG.E R23, desc[UR4][R10.64+0x68] ;  /* 0x000068040a175981 */ /* 0x000f22000c1e1900 */
[----:B------:R-:W-:-:S03]  /*0650*/  @P4 LOP3.LUT R4, R4, R25, RZ, 0x3c, !PT ;  /* 0x0000001904044212 */ /* 0x000fc600078e3cff */
[----:B------:R-:W4:Y:S01]  /*0660*/  @P5 LDG.E R25, desc[UR4][R10.64+0x70] ;  /* 0x000070040a195981 */ /* 0x000f22000c1e1900 */
[----:B--2---:R-:W-:-:S03]  /*0670*/  @P3 LOP3.LUT R5, R5, R18, RZ, 0x3c, !PT ;  /* 0x0000001205053212 */ /* 0x004fc600078e3cff */
[----:B------:R-:W2:Y:S01]  /*0680*/  @P5 LDG.E R18, desc[UR4][R10.64+0x6c] ;  /* 0x00006c040a125981 */ /* 0x000ea2000c1e1900 */
[----:B---3--:R-:W-:-:S03]  /*0690*/  @P4 LOP3.LUT R5, R5, R20, RZ, 0x3c, !PT ;  /* 0x0000001405054212 */ /* 0x008fc600078e3cff */
[----:B------:R-:W3:Y:S01]  /*06a0*/  @P5 LDG.E R20, desc[UR4][R10.64+0x74] ;  /* 0x000074040a145981 */ /* 0x000ee2000c1e1900 */
[----:B----4-:R-:W-:-:S03]  /*06b0*/  @P4 LOP3.LUT R3, R3, R22, RZ, 0x3c, !PT ;  /* 0x0000001603034212 */ /* 0x010fc600078e3cff */
[----:B------:R-:W4:Y:S01]  /*06c0*/  @P0 LDG.E R22, desc[UR4][R10.64+0x8c] ;  /* 0x00008c040a160981 */ /* 0x000f22000c1e1900 */
[----:B------:R-:W-:-:S03]  /*06d0*/  @P6 LOP3.LUT R15, R15, R26, RZ, 0x3c, !PT ;  /* 0x0000001a0f0f6212 */ /* 0x000fc600078e3cff */
        /* <DEDUP_REMOVED lines=13> */
[----:B------:R-:W-:Y:S02]  /*07b0*/  @P6 LOP3.LUT R4, R4, R27, RZ, 0x3c, !PT ;  /* 0x0000001b04046212 */ /* 0x000fe400078e3cff */
[----:B------:R-:W-:Y:S02]  /*07c0*/  @P6 LOP3.LUT R2, R2, R21, RZ, 0x3c, !PT ;  /* 0x0000001502026212 */ /* 0x000fe400078e3cff */
[----:B------:R-:W-:Y:S02]  /*07d0*/  @P0 LOP3.LUT R4, R4, R23, RZ, 0x3c, !PT ;  /* 0x0000001704040212 */ /* 0x000fe400078e3cff */
[----:B------:R-:W-:Y:S02]  /*07e0*/  @P0 LOP3.LUT R2, R2, R25, RZ, 0x3c, !PT ;  /* 0x0000001902020212 */ /* 0x000fe400078e3cff */
[----:B--2---:R-:W-:Y:S02]  /*07f0*/  @P6 LOP3.LUT R5, R5, R18, RZ, 0x3c, !PT ;  /* 0x0000001205056212 */ /* 0x004fe400078e3cff */
[----:B---3--:R-:W-:-:S02]  /*0800*/  @P6 LOP3.LUT R3, R3, R20, RZ, 0x3c, !PT ;  /* 0x0000001403036212 */ /* 0x008fc400078e3cff */
[----:B----4-:R-:W-:Y:S02]  /*0810*/  @P0 LOP3.LUT R5, R5, R22, RZ, 0x3c, !PT ;  /* 0x0000001605050212 */ /* 0x010fe400078e3cff */
[----:B------:R-:W-:Y:S02]  /*0820*/  @P0 LOP3.LUT R3, R3, R26, RZ, 0x3c, !PT ;  /* 0x0000001a03030212 */ /* 0x000fe400078e3cff */
[----:B------:R-:W-:-:S13]  /*0830*/  R2P PR, R24.B1, 0x7f ;  /* 0x0000007f18007804 */ /* 0x000fda0000001000 */
[----:B------:R-:W2:Y:S04]  /*0840*/  @P0 LDG.E R18, desc[UR4][R10.64+0xa0] ;  /* 0x0000a0040a120981 */ /* 0x000ea8000c1e1900 */
[----:B------:R-:W3:Y:S04]  /*0850*/  @P1 LDG.E R22, desc[UR4][R10.64+0xb4] ;  /* 0x0000b4040a161981 */ /* 0x000ee8000c1e1900 */
[----:B------:R-:W4:Y:S04]  /*0860*/  @P2 LDG.E R26, desc[UR4][R10.64+0xc8] ;  /* 0x0000c8040a1a2981 */ /* 0x000f28000c1e1900 */
[----:B------:R-:W4:Y:S04]  /*0870*/  @P3 LDG.E R28, desc[UR4][R10.64+0xdc] ;  /* 0x0000dc040a1c3981 */ /* 0x000f28000c1e1900 */
[----:B------:R-:W4:Y:S04]  /*0880*/  @P0 LDG.E R23, desc[UR4][R10.64+0xa4] ;  /* 0x0000a4040a170981 */ /* 0x000f28000c1e1900 */
[----:B------:R-:W4:Y:S04]  /*0890*/  @P0 LDG.E R20, desc[UR4][R10.64+0xa8] ;  /* 0x0000a8040a140981 */ /* 0x000f28000c1e1900 */
[----:B------:R-:W4:Y:S04]  /*08a0*/  @P4 LDG.E R25, desc[UR4][R10.64+0xf0] ;  /* 0x0000f0040a194981 */ /* 0x000f28000c1e1900 */
        /* <DEDUP_REMOVED lines=21> */
[----:B------:R-:W-:Y:S02]  /*0a00*/  LOP3.LUT P0, RZ, R24, 0x8000, RZ, 0xc0, !PT ;  /* 0x0000800018ff7812 */ /* 0x000fe4000780c0ff */
[----:B----4-:R-:W-:Y:S01]  /*0a10*/  @P5 LOP3.LUT R15, R15, R26, RZ, 0x3c, !PT ;  /* 0x0000001a0f0f5212 */ /* 0x010fe200078e3cff */
[----:B------:R-:W4:Y:S04]  /*0a20*/  @P3 LDG.E R24, desc[UR4][R10.64+0xe4] ;  /* 0x0000e4040a183981 */ /* 0x000f28000c1e1900 */
[----:B------:R-:W2:Y:S01]  /*0a30*/  @P6 LDG.E R26, desc[UR4][R10.64+0x118] ;  /* 0x000118040a1a6981 */ /* 0x000ea2000c1e1900 */
        /* <DEDUP_REMOVED lines=8> */
[----:B---3--:R-:W-:-:S03]  /*0ac0*/  @P2 LOP3.LUT R3, R3, R22, RZ, 0x3c, !PT ;  /* 0x0000001603032212 */ /* 0x008fc600078e3cff */
[----:B------:R-:W3:Y:S01]  /*0ad0*/  @P4 LDG.E R22, desc[UR4][R10.64+0x100] ;  /* 0x000100040a164981 */ /* 0x000ee2000c1e1900 */
[----:B--2---:R-:W-:-:S03]  /*0ae0*/  @P6 LOP3.LUT R15, R15, R26, RZ, 0x3c, !PT ;  /* 0x0000001a0f0f6212 */ /* 0x004fc600078e3cff */
[----:B------:R-:W2:Y:S01]  /*0af0*/  @P0 LDG.E R26, desc[UR4][R10.64+0x12c] ;  /* 0x00012c040a1a0981 */ /* 0x000ea2000c1e1900 */
[----:B----4-:R-:W-:-:S03]  /*0b00*/  @P2 LOP3.LUT R2, R2, R23, RZ, 0x3c, !PT ;  /* 0x0000001702022212 */ /* 0x010fc600078e3cff */
[----:B------:R-:W4:Y:S01]  /*0b10*/  @P4 LDG.E R23, desc[UR4][R10.64+0xfc] ;  /* 0x0000fc040a174981 */ /* 0x000f22000c1e1900 */
[----:B------:R-:W-:-:S03]  /*0b20*/  @P2 LOP3.LUT R5, R5, R20, RZ, 0x3c, !PT ;  /* 0x0000001405052212 */ /* 0x000fc600078e3cff */
[----:B------:R-:W4:Y:S01]  /*0b30*/  @P4 LDG.E R20, desc[UR4][R10.64+0xf8] ;  /* 0x0000f8040a144981 */ /* 0x000f22000c1e1900 */
[----:B------:R-:W-:Y:S02]  /*0b40*/  @P3 LOP3.LUT R2, R2, R27, RZ, 0x3c, !PT ;  /* 0x0000001b02023212 */ /* 0x000fe400078e3cff */
[----:B------:R-:W-:Y:S01]  /*0b50*/  @P3 LOP3.LUT R4, R4, R25, RZ, 0x3c, !PT ;  /* 0x0000001904043212 */ /* 0x000fe200078e3cff */
[----:B------:R-:W4:Y:S01]  /*0b60*/  @P5 LDG.E R27, desc[UR4][R10.64+0x110] ;  /* 0x000110040a1b5981 */ /* 0x000f22000c1e1900 */
[----:B------:R-:W-:-:S03]  /*0b70*/  @P3 LOP3.LUT R5, R5, R24, RZ, 0x3c, !PT ;  /* 0x0000001805053212 */ /* 0x000fc600078e3cff */
[----:B------:R-:W4:Y:S04]  /*0b80*/  @P5 LDG.E R25, desc[UR4][R10.64+0x108] ;  /* 0x000108040a195981 */ /* 0x000f28000c1e1900 */
        /* <DEDUP_REMOVED lines=19> */
[----:B------:R-:W-:-:S05]  /*0cc0*/  VIADD R19, R19, 0x10 ;  /* 0x0000001013137836 */ /* 0x000fca0000000000 */
[----:B------:R-:W-:Y:S02]  /*0cd0*/  ISETP.NE.AND P1, PT, R19, 0x20, PT ;  /* 0x000000201300780c */ /* 0x000fe40003f25270 */
[----:B------:R-:W-:Y:S02]  /*0ce0*/  @P5 LOP3.LUT R3, R3, R18, RZ, 0x3c, !PT ;  /* 0x0000001203035212 */ /* 0x000fe400078e3cff */
[----:B------:R-:W-:Y:S02]  /*0cf0*/  @P6 LOP3.LUT R4, R4, R21, RZ, 0x3c, !PT ;  /* 0x0000001504046212 */ /* 0x000fe400078e3cff */
[----:B---3--:R-:W-:-:S04]  /*0d00*/  @P6 LOP3.LUT R3, R3, R22, RZ, 0x3c, !PT ;  /* 0x0000001603036212 */ /* 0x008fc800078e3cff */
[----:B--2---:R-:W-:Y:S02]  /*0d10*/  @P0 LOP3.LUT R3, R3, R26, RZ, 0x3c, !PT ;  /* 0x0000001a03030212 */ /* 0x004fe400078e3cff */
[----:B----4-:R-:W-:Y:S02]  /*0d20*/  @P6 LOP3.LUT R2, R2, R23, RZ, 0x3c, !PT ;  /* 0x0000001702026212 */ /* 0x010fe400078e3cff */
[----:B------:R-:W-:Y:S02]  /*0d30*/  @P6 LOP3.LUT R5, R5, R20, RZ, 0x3c, !PT ;  /* 0x0000001405056212 */ /* 0x000fe400078e3cff */
[----:B------:R-:W-:Y:S02]  /*0d40*/  @P0 LOP3.LUT R2, R2, R27, RZ, 0x3c, !PT ;  /* 0x0000001b02020212 */ /* 0x000fe400078e3cff */
[----:B------:R-:W-:Y:S02]  /*0d50*/  @P0 LOP3.LUT R4, R4, R25, RZ, 0x3c, !PT ;  /* 0x0000001904040212 */ /* 0x000fe400078e3cff */
[----:B------:R-:W-:Y:S01]  /*0d60*/  @P0 LOP3.LUT R5, R5, R24, RZ, 0x3c, !PT ;  /* 0x0000001805050212 */ /* 0x000fe200078e3cff */
[----:B------:R-:W-:Y:S06]  /*0d70*/  @P1 BRA `(.L_x_68) ;  /* 0xfffffff400481947 */ /* 0x000fec000383ffff */
[----:B------:R-:W-:-:S05]  /*0d80*/  VIADD R17, R17, 0x1 ;  /* 0x0000000111117836 */ /* 0x000fca0000000000 */
[----:B------:R-:W-:-:S13]  /*0d90*/  ISETP.NE.AND P0, PT, R17, 0x5, PT ;  /* 0x000000051100780c */ /* 0x000fda0003f05270 */
[----:B------:R-:W-:Y:S05]  /*0da0*/  @P0 BRA `(.L_x_69) ;  /* 0xfffffff400300947 */ /* 0x000fea000383ffff */
[----:B------:R1:W-:Y:S01]  /*0db0*/  STG.E.64 desc[UR4][R6.64+0x8], R4 ;  /* 0x0000080406007986 */ /* 0x0003e2000c101b04 */
[----:B------:R-:W-:Y:S01]  /*0dc0*/  VIADD R14, R14, 0x1 ;  /* 0x000000010e0e7836 */ /* 0x000fe20000000000 */
[----:B------:R-:W-:Y:S02]  /*0dd0*/  LOP3.LUT R11, R13, 0x3, RZ, 0xc0, !PT ;  /* 0x000000030d0b7812 */ /* 0x000fe400078ec0ff */
[----:B------:R1:W-:Y:S02]  /*0de0*/  STG.E.64 desc[UR4][R6.64+0x10], R2 ;  /* 0x0000100206007986 */ /* 0x0003e4000c101b04 */
[----:B------:R-:W-:Y:S02]  /*0df0*/  ISETP.GE.U32.AND P0, PT, R14, R11, PT ;  /* 0x0000000b0e00720c */ /* 0x000fe40003f06070 */
[----:B------:R1:W-:Y:S11]  /*0e00*/  STG.E desc[UR4][R6.64+0x4], R15 ;  /* 0x0000040f06007986 */ /* 0x0003f6000c101904 */
[----:B------:R-:W-:Y:S05]  /*0e10*/  @!P0 BRA `(.L_x_70) ;  /* 0xfffffff400048947 */ /* 0x000fea000383ffff */
.L_x_67:
[----:B------:R-:W-:Y:S05]  /*0e20*/  BSYNC.RECONVERGENT B1 ;  /* 0x0000000000017941 */ /* 0x000fea0003800200 */
.L_x_66:
[C---:B------:R-:W-:Y:S01]  /*0e30*/  ISETP.GT.U32.AND P0, PT, R13.reuse, 0x3, PT ;  /* 0x000000030d00780c */ /* 0x040fe20003f04070 */
[----:B------:R-:W-:Y:S01]  /*0e40*/  VIADD R12, R12, 0x1 ;  /* 0x000000010c0c7836 */ /* 0x000fe20000000000 */
[--C-:B------:R-:W-:Y:S02]  /*0e50*/  SHF.R.U64 R13, R13, 0x2, R0.reuse ;  /* 0x000000020d0d7819 */ /* 0x100fe40000001200 */
[----:B------:R-:W-:Y:S02]  /*0e60*/  ISETP.GT.U32.AND.EX P0, PT, R0, RZ, PT, P0 ;  /* 0x000000ff0000720c */ /* 0x000fe40003f04100 */
[----:B------:R-:W-:-:S11]  /*0e70*/  SHF.R.U32.HI R0, RZ, 0x2, R0 ;  /* 0x00000002ff007819 */ /* 0x000fd60000011600 */
[----:B------:R-:W-:Y:S05]  /*0e80*/  @P0 BRA `(.L_x_71) ;  /* 0xfffffff000c80947 */ /* 0x000fea000383ffff */
.L_x_65:
[----:B------:R-:W-:Y:S05]  /*0e90*/  BSYNC.RECONVERGENT B0 ;  /* 0x0000000000007941 */ /* 0x000fea0003800200 */
.L_x_64:
[----:B------:R-:W-:Y:S04]  /*0ea0*/  STG.E.64 desc[UR4][R6.64+0x18], RZ ;  /* 0x000018ff06007986 */ /* 0x000fe8000c101b04 */
[----:B------:R-:W-:Y:S04]  /*0eb0*/  STG.E desc[UR4][R6.64+0x20], RZ ;  /* 0x000020ff06007986 */ /* 0x000fe8000c101904 */
[----:B------:R-:W-:Y:S01]  /*0ec0*/  STG.E.64 desc[UR4][R6.64+0x28], RZ ;  /* 0x000028ff06007986 */ /* 0x000fe2000c101b04 */
[----:B------:R-:W-:Y:S05]  /*0ed0*/  EXIT ;  /* 0x000000000000794d */ /* 0x000fea0003800000 */
.L_x_72:
        /* <DEDUP_REMOVED lines=10> */
.L_x_79:


//--------------------- .nv.global.init           --------------------------
	.section	.nv.global.init,"aw",@progbits
	.align	4
.nv.global.init:
	.type		mrg32k3aM1SubSeq,@object
	.size		mrg32k3aM1SubSeq,(mrg32k3aM2SubSeq - mrg32k3aM1SubSeq)
mrg32k3aM1SubSeq:
        /*0000*/ 	.byte	0x0b, 0xcc, 0xee, 0x04, 0x73, 0x29, 0x8b, 0x6f, 0xf6, 0x53, 0x03, 0xf6, 0x23, 0xf6, 0xea, 0xda
        /* <DEDUP_REMOVED lines=125> */
	.type		mrg32k3aM2SubSeq,@object
	.size		mrg32k3aM2SubSeq,(mrg32k3aM1 - mrg32k3aM2SubSeq)
mrg32k3aM2SubSeq:
        /* <DEDUP_REMOVED lines=126> */
	.type		mrg32k3aM1,@object
	.size		mrg32k3aM1,(mrg32k3aM1Seq - mrg32k3aM1)
mrg32k3aM1:
        /* <DEDUP_REMOVED lines=144> */
	.type		mrg32k3aM1Seq,@object
	.size		mrg32k3aM1Seq,(mrg32k3aM2 - mrg32k3aM1Seq)
mrg32k3aM1Seq:
        /* <DEDUP_REMOVED lines=144> */
	.type		mrg32k3aM2,@object
	.size		mrg32k3aM2,(mrg32k3aM2Seq - mrg32k3aM2)
mrg32k3aM2:
        /* <DEDUP_REMOVED lines=144> */
	.type		mrg32k3aM2Seq,@object
	.size		mrg32k3aM2Seq,(precalc_xorwow_matrix - mrg32k3aM2Seq)
mrg32k3aM2Seq:
        /* <DEDUP_REMOVED lines=144> */
	.type		precalc_xorwow_matrix,@object
	.size		precalc_xorwow_matrix,(precalc_xorwow_offset_matrix - precalc_xorwow_matrix)
precalc_xorwow_matrix:
        /* <DEDUP_REMOVED lines=6400> */
	.type		precalc_xorwow_offset_matrix,@object
	.size		precalc_xorwow_offset_matrix,(.L_1 - precalc_xorwow_offset_matrix)
precalc_xorwow_offset_matrix:
        /* <DEDUP_REMOVED lines=6400> */
.L_1:


//--------------------- .nv.shared.reserved.0     --------------------------
	.section	.nv.shared.reserved.0,"aw",@nobits
	.weak		__nv_reservedSMEM_offset_0_alias
	.size		__nv_reservedSMEM_offset_0_alias, 0, 64
	.other		__nv_reservedSMEM_offset_0_alias,@"STO_CUDA_RESERVED_SHARED STV_DEFAULT"
__nv_reservedSMEM_offset_0_alias:
	.zero		0
	.zero		64


//--------------------- .nv.shared._Z21reduction_sum_dividedPKdPdiid --------------------------
	.section	.nv.shared._Z21reduction_sum_dividedPKdPdiid,"aw",@nobits
	.sectionflags	@""
	.align	8
.nv.shared._Z21reduction_sum_dividedPKdPdiid:
	.zero		1280


//--------------------- .nv.constant0._Z7zUpdatePKdS0_PdS1_S1_P17curandStateXORWOW --------------------------
	.section	.nv.constant0._Z7zUpdatePKdS0_PdS1_S1_P17curandStateXORWOW,"a",@progbits
	.sectionflags	@""
	.align	4
.nv.constant0._Z7zUpdatePKdS0_PdS1_S1_P17curandStateXORWOW:
	.zero		944


//--------------------- .nv.constant0._Z20parallel_sum_dividedPKdPdid --------------------------
	.section	.nv.constant0._Z20parallel_sum_dividedPKdPdid,"a",@progbits
	.sectionflags	@""
	.align	4
.nv.constant0._Z20parallel_sum_dividedPKdPdid:
	.zero		928


//--------------------- .nv.constant0._Z21reduction_sum_dividedPKdPdiid --------------------------
	.section	.nv.constant0._Z21reduction_sum_dividedPKdPdiid,"a",@progbits
	.sectionflags	@""
	.align	4
.nv.constant0._Z21reduction_sum_dividedPKdPdiid:
	.zero		928


//--------------------- .nv.constant0._Z10initCurandP17curandStateXORWOWm --------------------------
	.section	.nv.constant0._Z10initCurandP17curandStateXORWOWm,"a",@progbits
	.sectionflags	@""
	.align	4
.nv.constant0._Z10initCurandP17curandStateXORWOWm:
	.zero		912


//--------------------- SYMBOLS --------------------------

	.type		.nv.reservedSmem.offset0,@object
	.size		.nv.reservedSmem.offset0,0x4
	.type		.nv.reservedSmem.cap,@object
	.size		.nv.reservedSmem.cap,0x4
